	.target	sm_103a

	.elftype	@"ET_EXEC"


//--------------------- .note.nv.tkinfo           --------------------------
	.section	.note.nv.tkinfo,"",@"SHT_NOTE"
	.sectionflags	@"SHF_NOTE_NV_TKINFO"
	.tkinfo
        /*0018*/ 	.word	0x00000002
        /*0030*/ 	.string	""
        /*0030*/ 	.string	"ptxas"
        /*0030*/ 	.string	"Cuda compilation tools, release 13.0, V13.0.88"
        /*0030*/ 	.string	"Build cuda_13.0.r13.0/compiler.36424714_0"
        /*0030*/ 	.string	"-arch sm_103a -m 64 "



//--------------------- .note.nv.cuinfo           --------------------------
	.section	.note.nv.cuinfo,"",@"SHT_NOTE"
	.sectionflags	@"SHF_NOTE_NV_CUINFO"
        /*0018*/ 	.short	0x0002
        /*001a*/ 	.short	0x0067
        /*001c*/ 	.short	0x0082
	.zero		2


//--------------------- .nv.info                  --------------------------
	.section	.nv.info,"",@"SHT_CUDA_INFO"
	.align	4


	//----- nvinfo : EIATTR_REGCOUNT
	.align		4
        /*0000*/ 	.byte	0x04, 0x2f
        /*0002*/ 	.short	(.L_12 - .L_11)
	.align		4
.L_11:
        /*0004*/ 	.word	index@(_ZN7cutlass13device_kernelIN5flash11enable_sm90INS1_16FlashAttnFwdSm90INS1_25CollectiveMainloopFwdSm90ILi2EN4cute5tupleIJNS5_1CILi1EEES8_S8_EEENS6_IJNS7_ILi128EEENS7_ILi96EEENS7_ILi192EEEEEELi128ENS_6half_tEfNS_4arch4Sm90ELb1ELb0ELb0ELb1ELb1ELb1ELb0ELb1ELb1ELb1ELb1ELb0EEENS1_21CollectiveEpilogueFwdINS6_IJSA_SA_SB_EEES9_SE_SG_Li256ELb1ELb1ELb1ELb0EEENS1_36VarlenDynamicPersistentTileSchedulerILi128ELi96ELi256ELi128ELb1ELb1ELb1ELb1ELb1ELb1EEEEEEEEEvNT_6ParamsE)
        /*0008*/ 	.word	0x00000004


	//----- nvinfo : EIATTR_FRAME_SIZE
	.align		4
.L_12:
        /*000c*/ 	.byte	0x04, 0x11
        /*000e*/ 	.short	(.L_14 - .L_13)
	.align		4
.L_13:
        /*0010*/ 	.word	index@(_ZN7cutlass13device_kernelIN5flash11enable_sm90INS1_16FlashAttnFwdSm90INS1_25CollectiveMainloopFwdSm90ILi2EN4cute5tupleIJNS5_1CILi1EEES8_S8_EEENS6_IJNS7_ILi128EEENS7_ILi96EEENS7_ILi192EEEEEELi128ENS_6half_tEfNS_4arch4Sm90ELb1ELb0ELb0ELb1ELb1ELb1ELb0ELb1ELb1ELb1ELb1ELb0EEENS1_21CollectiveEpilogueFwdINS6_IJSA_SA_SB_EEES9_SE_SG_Li256ELb1ELb1ELb1ELb0EEENS1_36VarlenDynamicPersistentTileSchedulerILi128ELi96ELi256ELi128ELb1ELb1ELb1ELb1ELb1ELb1EEEEEEEEEvNT_6ParamsE)
        /*0014*/ 	.word	0x00000000


	//----- nvinfo : EIATTR_REGCOUNT
	.align		4
.L_14:
        /*0018*/ 	.byte	0x04, 0x2f
        /*001a*/ 	.short	(.L_16 - .L_15)
	.align		4
.L_15:
        /*001c*/ 	.word	index@(_ZN7cutlass13device_kernelIN5flash11enable_sm90INS1_16FlashAttnFwdSm90INS1_25CollectiveMainloopFwdSm90ILi2EN4cute5tupleIJNS5_1CILi1EEES8_S8_EEENS6_IJNS7_ILi128EEENS7_ILi96EEENS7_ILi192EEEEEELi128ENS_6half_tEfNS_4arch4Sm90ELb1ELb0ELb0ELb1ELb1ELb0ELb0ELb1ELb1ELb1ELb1ELb0EEENS1_21CollectiveEpilogueFwdINS6_IJSA_SA_SB_EEES9_SE_SG_Li256ELb1ELb1ELb1ELb0EEENS1_36VarlenDynamicPersistentTileSchedulerILi128ELi96ELi256ELi128ELb1ELb1ELb1ELb1ELb1ELb1EEEEEEEEEvNT_6ParamsE)
        /*0020*/ 	.word	0x00000004


	//----- nvinfo : EIATTR_FRAME_SIZE
	.align		4
.L_16:
        /*0024*/ 	.byte	0x04, 0x11
        /*0026*/ 	.short	(.L_18 - .L_17)
	.align		4
.L_17:
        /*0028*/ 	.word	index@(_ZN7cutlass13device_kernelIN5flash11enable_sm90INS1_16FlashAttnFwdSm90INS1_25CollectiveMainloopFwdSm90ILi2EN4cute5tupleIJNS5_1CILi1EEES8_S8_EEENS6_IJNS7_ILi128EEENS7_ILi96EEENS7_ILi192EEEEEELi128ENS_6half_tEfNS_4arch4Sm90ELb1ELb0ELb0ELb1ELb1ELb0ELb0ELb1ELb1ELb1ELb1ELb0EEENS1_21CollectiveEpilogueFwdINS6_IJSA_SA_SB_EEES9_SE_SG_Li256ELb1ELb1ELb1ELb0EEENS1_36VarlenDynamicPersistentTileSchedulerILi128ELi96ELi256ELi128ELb1ELb1ELb1ELb1ELb1ELb1EEEEEEEEEvNT_6ParamsE)
        /*002c*/ 	.word	0x00000000


	//----- nvinfo : EIATTR_REGCOUNT
	.align		4
.L_18:
        /*0030*/ 	.byte	0x04, 0x2f
        /*0032*/ 	.short	(.L_20 - .L_19)
	.align		4
.L_19:
        /*0034*/ 	.word	index@(_ZN7cutlass13device_kernelIN5flash11enable_sm90INS1_16FlashAttnFwdSm90INS1_25CollectiveMainloopFwdSm90ILi2EN4cute5tupleIJNS5_1CILi1EEES8_S8_EEENS6_IJNS7_ILi128EEENS7_ILi96EEENS7_ILi192EEEEEELi128ENS_6half_tEfNS_4arch4Sm90ELb1ELb0ELb0ELb0ELb1ELb0ELb0ELb1ELb1ELb1ELb1ELb0EEENS1_21CollectiveEpilogueFwdINS6_IJSA_SA_SB_EEES9_SE_SG_Li256ELb0ELb1ELb1ELb0EEENS1_19SingleTileSchedulerILb0ELb1ELb1ELi128EEEEEEEEEvNT_6ParamsE)
        /*0038*/ 	.word	0x00000004


	//----- nvinfo : EIATTR_FRAME_SIZE
	.align		4
.L_20:
        /*003c*/ 	.byte	0x04, 0x11
        /*003e*/ 	.short	(.L_22 - .L_21)
	.align		4
.L_21:
        /*0040*/ 	.word	index@(_ZN7cutlass13device_kernelIN5flash11enable_sm90INS1_16FlashAttnFwdSm90INS1_25CollectiveMainloopFwdSm90ILi2EN4cute5tupleIJNS5_1CILi1EEES8_S8_EEENS6_IJNS7_ILi128EEENS7_ILi96EEENS7_ILi192EEEEEELi128ENS_6half_tEfNS_4arch4Sm90ELb1ELb0ELb0ELb0ELb1ELb0ELb0ELb1ELb1ELb1ELb1ELb0EEENS1_21CollectiveEpilogueFwdINS6_IJSA_SA_SB_EEES9_SE_SG_Li256ELb0ELb1ELb1ELb0EEENS1_19SingleTileSchedulerILb0ELb1ELb1ELi128EEEEEEEEEvNT_6ParamsE)
        /*0044*/ 	.word	0x00000000


	//----- nvinfo : EIATTR_REGCOUNT
	.align		4
.L_22:
        /*0048*/ 	.byte	0x04, 0x2f
        /*004a*/ 	.short	(.L_24 - .L_23)
	.align		4
.L_23:
        /*004c*/ 	.word	index@(_ZN7cutlass13device_kernelIN5flash11enable_sm90INS1_16FlashAttnFwdSm90INS1_25CollectiveMainloopFwdSm90ILi2EN4cute5tupleIJNS5_1CILi1EEES8_S8_EEENS6_IJNS7_ILi128EEENS7_ILi96EEENS7_ILi192EEEEEELi128ENS_6half_tEfNS_4arch4Sm90ELb0ELb1ELb0ELb1ELb1ELb1ELb0ELb1ELb1ELb1ELb1ELb0EEENS1_21CollectiveEpilogueFwdINS6_IJSA_SA_SB_EEES9_SE_SG_Li256ELb1ELb1ELb1ELb0EEENS1_36VarlenDynamicPersistentTileSchedulerILi128ELi96ELi256ELi128ELb1ELb1ELb1ELb1ELb0ELb1EEEEEEEEEvNT_6ParamsE)
        /*0050*/ 	.word	0x00000004


	//----- nvinfo : EIATTR_FRAME_SIZE
	.align		4
.L_24:
        /*0054*/ 	.byte	0x04, 0x11
        /*0056*/ 	.short	(.L_26 - .L_25)
	.align		4
.L_25:
        /*0058*/ 	.word	index@(_ZN7cutlass13device_kernelIN5flash11enable_sm90INS1_16FlashAttnFwdSm90INS1_25CollectiveMainloopFwdSm90ILi2EN4cute5tupleIJNS5_1CILi1EEES8_S8_EEENS6_IJNS7_ILi128EEENS7_ILi96EEENS7_ILi192EEEEEELi128ENS_6half_tEfNS_4arch4Sm90ELb0ELb1ELb0ELb1ELb1ELb1ELb0ELb1ELb1ELb1ELb1ELb0EEENS1_21CollectiveEpilogueFwdINS6_IJSA_SA_SB_EEES9_SE_SG_Li256ELb1ELb1ELb1ELb0EEENS1_36VarlenDynamicPersistentTileSchedulerILi128ELi96ELi256ELi128ELb1ELb1ELb1ELb1ELb0ELb1EEEEEEEEEvNT_6ParamsE)
        /*005c*/ 	.word	0x00000000


	//----- nvinfo : EIATTR_REGCOUNT
	.align		4
.L_26:
        /*0060*/ 	.byte	0x04, 0x2f
        /*0062*/ 	.short	(.L_28 - .L_27)
	.align		4
.L_27:
        /*0064*/ 	.word	index@(_ZN7cutlass13device_kernelIN5flash11enable_sm90INS1_16FlashAttnFwdSm90INS1_25CollectiveMainloopFwdSm90ILi2EN4cute5tupleIJNS5_1CILi1EEES8_S8_EEENS6_IJNS7_ILi128EEENS7_ILi96EEENS7_ILi192EEEEEELi128ENS_6half_tEfNS_4arch4Sm90ELb0ELb1ELb0ELb1ELb1ELb0ELb0ELb1ELb1ELb1ELb1ELb0EEENS1_21CollectiveEpilogueFwdINS6_IJSA_SA_SB_EEES9_SE_SG_Li256ELb1ELb1ELb1ELb0EEENS1_36VarlenDynamicPersistentTileSchedulerILi128ELi96ELi256ELi128ELb1ELb1ELb1ELb1ELb0ELb1EEEEEEEEEvNT_6ParamsE)
        /*0068*/ 	.word	0x00000004


	//----- nvinfo : EIATTR_FRAME_SIZE
	.align		4
.L_28:
        /*006c*/ 	.byte	0x04, 0x11
        /*006e*/ 	.short	(.L_30 - .L_29)
	.align		4
.L_29:
        /*0070*/ 	.word	index@(_ZN7cutlass13device_kernelIN5flash11enable_sm90INS1_16FlashAttnFwdSm90INS1_25CollectiveMainloopFwdSm90ILi2EN4cute5tupleIJNS5_1CILi1EEES8_S8_EEENS6_IJNS7_ILi128EEENS7_ILi96EEENS7_ILi192EEEEEELi128ENS_6half_tEfNS_4arch4Sm90ELb0ELb1ELb0ELb1ELb1ELb0ELb0ELb1ELb1ELb1ELb1ELb0EEENS1_21CollectiveEpilogueFwdINS6_IJSA_SA_SB_EEES9_SE_SG_Li256ELb1ELb1ELb1ELb0EEENS1_36VarlenDynamicPersistentTileSchedulerILi128ELi96ELi256ELi128ELb1ELb1ELb1ELb1ELb0ELb1EEEEEEEEEvNT_6ParamsE)
        /*0074*/ 	.word	0x00000000


	//----- nvinfo : EIATTR_REGCOUNT
	.align		4
.L_30:
        /*0078*/ 	.byte	0x04, 0x2f
        /*007a*/ 	.short	(.L_32 - .L_31)
	.align		4
.L_31:
        /*007c*/ 	.word	index@(_ZN7cutlass13device_kernelIN5flash11enable_sm90INS1_16FlashAttnFwdSm90INS1_25CollectiveMainloopFwdSm90ILi2EN4cute5tupleIJNS5_1CILi1EEES8_S8_EEENS6_IJNS7_ILi128EEENS7_ILi96EEENS7_ILi192EEEEEELi128ENS_6half_tEfNS_4arch4Sm90ELb0ELb1ELb0ELb0ELb1ELb0ELb0ELb1ELb1ELb1ELb1ELb0EEENS1_21CollectiveEpilogueFwdINS6_IJSA_SA_SB_EEES9_SE_SG_Li256ELb0ELb1ELb1ELb0EEENS1_19SingleTileSchedulerILb0ELb1ELb1ELi128EEEEEEEEEvNT_6ParamsE)
        /*0080*/ 	.word	0x00000004


	//----- nvinfo : EIATTR_FRAME_SIZE
	.align		4
.L_32:
        /*0084*/ 	.byte	0x04, 0x11
        /*0086*/ 	.short	(.L_34 - .L_33)
	.align		4
.L_33:
        /*0088*/ 	.word	index@(_ZN7cutlass13device_kernelIN5flash11enable_sm90INS1_16FlashAttnFwdSm90INS1_25CollectiveMainloopFwdSm90ILi2EN4cute5tupleIJNS5_1CILi1EEES8_S8_EEENS6_IJNS7_ILi128EEENS7_ILi96EEENS7_ILi192EEEEEELi128ENS_6half_tEfNS_4arch4Sm90ELb0ELb1ELb0ELb0ELb1ELb0ELb0ELb1ELb1ELb1ELb1ELb0EEENS1_21CollectiveEpilogueFwdINS6_IJSA_SA_SB_EEES9_SE_SG_Li256ELb0ELb1ELb1ELb0EEENS1_19SingleTileSchedulerILb0ELb1ELb1ELi128EEEEEEEEEvNT_6ParamsE)
        /*008c*/ 	.word	0x00000000


	//----- nvinfo : EIATTR_REGCOUNT
	.align		4
.L_34:
        /*0090*/ 	.byte	0x04, 0x2f
        /*0092*/ 	.short	(.L_36 - .L_35)
	.align		4
.L_35:
        /*0094*/ 	.word	index@(_ZN7cutlass13device_kernelIN5flash11enable_sm90INS1_16FlashAttnFwdSm90INS1_25CollectiveMainloopFwdSm90ILi2EN4cute5tupleIJNS5_1CILi1EEES8_S8_EEENS6_IJNS7_ILi128EEENS7_ILi96EEENS7_ILi192EEEEEELi128ENS_6half_tEfNS_4arch4Sm90ELb0ELb0ELb0ELb1ELb1ELb1ELb0ELb1ELb1ELb1ELb1ELb0EEENS1_21CollectiveEpilogueFwdINS6_IJSA_SA_SB_EEES9_SE_SG_Li256ELb1ELb1ELb1ELb0EEENS1_36VarlenDynamicPersistentTileSchedulerILi128ELi96ELi256ELi128ELb1ELb1ELb1ELb0ELb1ELb1EEEEEEEEEvNT_6ParamsE)
        /*0098*/ 	.word	0x00000004


	//----- nvinfo : EIATTR_FRAME_SIZE
	.align		4
.L_36:
        /*009c*/ 	.byte	0x04, 0x11
        /*009e*/ 	.short	(.L_38 - .L_37)
	.align		4
.L_37:
        /*00a0*/ 	.word	index@(_ZN7cutlass13device_kernelIN5flash11enable_sm90INS1_16FlashAttnFwdSm90INS1_25CollectiveMainloopFwdSm90ILi2EN4cute5tupleIJNS5_1CILi1EEES8_S8_EEENS6_IJNS7_ILi128EEENS7_ILi96EEENS7_ILi192EEEEEELi128ENS_6half_tEfNS_4arch4Sm90ELb0ELb0ELb0ELb1ELb1ELb1ELb0ELb1ELb1ELb1ELb1ELb0EEENS1_21CollectiveEpilogueFwdINS6_IJSA_SA_SB_EEES9_SE_SG_Li256ELb1ELb1ELb1ELb0EEENS1_36VarlenDynamicPersistentTileSchedulerILi128ELi96ELi256ELi128ELb1ELb1ELb1ELb0ELb1ELb1EEEEEEEEEvNT_6ParamsE)
        /*00a4*/ 	.word	0x00000000


	//----- nvinfo : EIATTR_REGCOUNT
	.align		4
.L_38:
        /*00a8*/ 	.byte	0x04, 0x2f
        /*00aa*/ 	.short	(.L_40 - .L_39)
	.align		4
.L_39:
        /*00ac*/ 	.word	index@(_ZN7cutlass13device_kernelIN5flash11enable_sm90INS1_16FlashAttnFwdSm90INS1_25CollectiveMainloopFwdSm90ILi2EN4cute5tupleIJNS5_1CILi1EEES8_S8_EEENS6_IJNS7_ILi128EEENS7_ILi96EEENS7_ILi192EEEEEELi128ENS_6half_tEfNS_4arch4Sm90ELb0ELb0ELb0ELb1ELb1ELb0ELb0ELb1ELb1ELb1ELb1ELb0EEENS1_21CollectiveEpilogueFwdINS6_IJSA_SA_SB_EEES9_SE_SG_Li256ELb1ELb1ELb1ELb0EEENS1_36VarlenDynamicPersistentTileSchedulerILi128ELi96ELi256ELi128ELb1ELb1ELb1ELb0ELb1ELb1EEEEEEEEEvNT_6ParamsE)
        /*00b0*/ 	.word	0x00000004


	//----- nvinfo : EIATTR_FRAME_SIZE
	.align		4
.L_40:
        /*00b4*/ 	.byte	0x04, 0x11
        /*00b6*/ 	.short	(.L_42 - .L_41)
	.align		4
.L_41:
        /*00b8*/ 	.word	index@(_ZN7cutlass13device_kernelIN5flash11enable_sm90INS1_16FlashAttnFwdSm90INS1_25CollectiveMainloopFwdSm90ILi2EN4cute5tupleIJNS5_1CILi1EEES8_S8_EEENS6_IJNS7_ILi128EEENS7_ILi96EEENS7_ILi192EEEEEELi128ENS_6half_tEfNS_4arch4Sm90ELb0ELb0ELb0ELb1ELb1ELb0ELb0ELb1ELb1ELb1ELb1ELb0EEENS1_21CollectiveEpilogueFwdINS6_IJSA_SA_SB_EEES9_SE_SG_Li256ELb1ELb1ELb1ELb0EEENS1_36VarlenDynamicPersistentTileSchedulerILi128ELi96ELi256ELi128ELb1ELb1ELb1ELb0ELb1ELb1EEEEEEEEEvNT_6ParamsE)
        /*00bc*/ 	.word	0x00000000


	//----- nvinfo : EIATTR_REGCOUNT
	.align		4
.L_42:
        /*00c0*/ 	.byte	0x04, 0x2f
        /*00c2*/ 	.short	(.L_44 - .L_43)
	.align		4
.L_43:
        /*00c4*/ 	.word	index@(_ZN7cutlass13device_kernelIN5flash11enable_sm90INS1_16FlashAttnFwdSm90INS1_25CollectiveMainloopFwdSm90ILi2EN4cute5tupleIJNS5_1CILi1EEES8_S8_EEENS6_IJNS7_ILi128EEENS7_ILi96EEENS7_ILi192EEEEEELi128ENS_6half_tEfNS_4arch4Sm90ELb0ELb0ELb0ELb0ELb1ELb0ELb0ELb1ELb1ELb1ELb1ELb0EEENS1_21CollectiveEpilogueFwdINS6_IJSA_SA_SB_EEES9_SE_SG_Li256ELb0ELb1ELb1ELb0EEENS1_19SingleTileSchedulerILb0ELb1ELb1ELi128EEEEEEEEEvNT_6ParamsE)
        /*00c8*/ 	.word	0x00000004


	//----- nvinfo : EIATTR_FRAME_SIZE
	.align		4
.L_44:
        /*00cc*/ 	.byte	0x04, 0x11
        /*00ce*/ 	.short	(.L_46 - .L_45)
	.align		4
.L_45:
        /*00d0*/ 	.word	index@(_ZN7cutlass13device_kernelIN5flash11enable_sm90INS1_16FlashAttnFwdSm90INS1_25CollectiveMainloopFwdSm90ILi2EN4cute5tupleIJNS5_1CILi1EEES8_S8_EEENS6_IJNS7_ILi128EEENS7_ILi96EEENS7_ILi192EEEEEELi128ENS_6half_tEfNS_4arch4Sm90ELb0ELb0ELb0ELb0ELb1ELb0ELb0ELb1ELb1ELb1ELb1ELb0EEENS1_21CollectiveEpilogueFwdINS6_IJSA_SA_SB_EEES9_SE_SG_Li256ELb0ELb1ELb1ELb0EEENS1_19SingleTileSchedulerILb0ELb1ELb1ELi128EEEEEEEEEvNT_6ParamsE)
        /*00d4*/ 	.word	0x00000000


	//----- nvinfo : EIATTR_MIN_STACK_SIZE
	.align		4
.L_46:
        /*00d8*/ 	.byte	0x04, 0x12
        /*00da*/ 	.short	(.L_48 - .L_47)
	.align		4
.L_47:
        /*00dc*/ 	.word	index@(_ZN7cutlass13device_kernelIN5flash11enable_sm90INS1_16FlashAttnFwdSm90INS1_25CollectiveMainloopFwdSm90ILi2EN4cute5tupleIJNS5_1CILi1EEES8_S8_EEENS6_IJNS7_ILi128EEENS7_ILi96EEENS7_ILi192EEEEEELi128ENS_6half_tEfNS_4arch4Sm90ELb0ELb0ELb0ELb0ELb1ELb0ELb0ELb1ELb1ELb1ELb1ELb0EEENS1_21CollectiveEpilogueFwdINS6_IJSA_SA_SB_EEES9_SE_SG_Li256ELb0ELb1ELb1ELb0EEENS1_19SingleTileSchedulerILb0ELb1ELb1ELi128EEEEEEEEEvNT_6ParamsE)
        /*00e0*/ 	.word	0x00000000


	//----- nvinfo : EIATTR_MIN_STACK_SIZE
	.align		4
.L_48:
        /*00e4*/ 	.byte	0x04, 0x12
        /*00e6*/ 	.short	(.L_50 - .L_49)
	.align		4
.L_49:
        /*00e8*/ 	.word	index@(_ZN7cutlass13device_kernelIN5flash11enable_sm90INS1_16FlashAttnFwdSm90INS1_25CollectiveMainloopFwdSm90ILi2EN4cute5tupleIJNS5_1CILi1EEES8_S8_EEENS6_IJNS7_ILi128EEENS7_ILi96EEENS7_ILi192EEEEEELi128ENS_6half_tEfNS_4arch4Sm90ELb0ELb0ELb0ELb1ELb1ELb0ELb0ELb1ELb1ELb1ELb1ELb0EEENS1_21CollectiveEpilogueFwdINS6_IJSA_SA_SB_EEES9_SE_SG_Li256ELb1ELb1ELb1ELb0EEENS1_36VarlenDynamicPersistentTileSchedulerILi128ELi96ELi256ELi128ELb1ELb1ELb1ELb0ELb1ELb1EEEEEEEEEvNT_6ParamsE)
        /*00ec*/ 	.word	0x00000000


	//----- nvinfo : EIATTR_MIN_STACK_SIZE
	.align		4
.L_50:
        /*00f0*/ 	.byte	0x04, 0x12
        /*00f2*/ 	.short	(.L_52 - .L_51)
	.align		4
.L_51:
        /*00f4*/ 	.word	index@(_ZN7cutlass13device_kernelIN5flash11enable_sm90INS1_16FlashAttnFwdSm90INS1_25CollectiveMainloopFwdSm90ILi2EN4cute5tupleIJNS5_1CILi1EEES8_S8_EEENS6_IJNS7_ILi128EEENS7_ILi96EEENS7_ILi192EEEEEELi128ENS_6half_tEfNS_4arch4Sm90ELb0ELb0ELb0ELb1ELb1ELb1ELb0ELb1ELb1ELb1ELb1ELb0EEENS1_21CollectiveEpilogueFwdINS6_IJSA_SA_SB_EEES9_SE_SG_Li256ELb1ELb1ELb1ELb0EEENS1_36VarlenDynamicPersistentTileSchedulerILi128ELi96ELi256ELi128ELb1ELb1ELb1ELb0ELb1ELb1EEEEEEEEEvNT_6ParamsE)
        /*00f8*/ 	.word	0x00000000


	//----- nvinfo : EIATTR_MIN_STACK_SIZE
	.align		4
.L_52:
        /*00fc*/ 	.byte	0x04, 0x12
        /*00fe*/ 	.short	(.L_54 - .L_53)
	.align		4
.L_53:
        /*0100*/ 	.word	index@(_ZN7cutlass13device_kernelIN5flash11enable_sm90INS1_16FlashAttnFwdSm90INS1_25CollectiveMainloopFwdSm90ILi2EN4cute5tupleIJNS5_1CILi1EEES8_S8_EEENS6_IJNS7_ILi128EEENS7_ILi96EEENS7_ILi192EEEEEELi128ENS_6half_tEfNS_4arch4Sm90ELb0ELb1ELb0ELb0ELb1ELb0ELb0ELb1ELb1ELb1ELb1ELb0EEENS1_21CollectiveEpilogueFwdINS6_IJSA_SA_SB_EEES9_SE_SG_Li256ELb0ELb1ELb1ELb0EEENS1_19SingleTileSchedulerILb0ELb1ELb1ELi128EEEEEEEEEvNT_6ParamsE)
        /*0104*/ 	.word	0x00000000


	//----- nvinfo : EIATTR_MIN_STACK_SIZE
	.align		4
.L_54:
        /*0108*/ 	.byte	0x04, 0x12
        /*010a*/ 	.short	(.L_56 - .L_55)
	.align		4
.L_55:
        /*010c*/ 	.word	index@(_ZN7cutlass13device_kernelIN5flash11enable_sm90INS1_16FlashAttnFwdSm90INS1_25CollectiveMainloopFwdSm90ILi2EN4cute5tupleIJNS5_1CILi1EEES8_S8_EEENS6_IJNS7_ILi128EEENS7_ILi96EEENS7_ILi192EEEEEELi128ENS_6half_tEfNS_4arch4Sm90ELb0ELb1ELb0ELb1ELb1ELb0ELb0ELb1ELb1ELb1ELb1ELb0EEENS1_21CollectiveEpilogueFwdINS6_IJSA_SA_SB_EEES9_SE_SG_Li256ELb1ELb1ELb1ELb0EEENS1_36VarlenDynamicPersistentTileSchedulerILi128ELi96ELi256ELi128ELb1ELb1ELb1ELb1ELb0ELb1EEEEEEEEEvNT_6ParamsE)
        /*0110*/ 	.word	0x00000000


	//----- nvinfo : EIATTR_MIN_STACK_SIZE
	.align		4
.L_56:
        /*0114*/ 	.byte	0x04, 0x12
        /*0116*/ 	.short	(.L_58 - .L_57)
	.align		4
.L_57:
        /*0118*/ 	.word	index@(_ZN7cutlass13device_kernelIN5flash11enable_sm90INS1_16FlashAttnFwdSm90INS1_25CollectiveMainloopFwdSm90ILi2EN4cute5tupleIJNS5_1CILi1EEES8_S8_EEENS6_IJNS7_ILi128EEENS7_ILi96EEENS7_ILi192EEEEEELi128ENS_6half_tEfNS_4arch4Sm90ELb0ELb1ELb0ELb1ELb1ELb1ELb0ELb1ELb1ELb1ELb1ELb0EEENS1_21CollectiveEpilogueFwdINS6_IJSA_SA_SB_EEES9_SE_SG_Li256ELb1ELb1ELb1ELb0EEENS1_36VarlenDynamicPersistentTileSchedulerILi128ELi96ELi256ELi128ELb1ELb1ELb1ELb1ELb0ELb1EEEEEEEEEvNT_6ParamsE)
        /*011c*/ 	.word	0x00000000


	//----- nvinfo : EIATTR_MIN_STACK_SIZE
	.align		4
.L_58:
        /*0120*/ 	.byte	0x04, 0x12
        /*0122*/ 	.short	(.L_60 - .L_59)
	.align		4
.L_59:
        /*0124*/ 	.word	index@(_ZN7cutlass13device_kernelIN5flash11enable_sm90INS1_16FlashAttnFwdSm90INS1_25CollectiveMainloopFwdSm90ILi2EN4cute5tupleIJNS5_1CILi1EEES8_S8_EEENS6_IJNS7_ILi128EEENS7_ILi96EEENS7_ILi192EEEEEELi128ENS_6half_tEfNS_4arch4Sm90ELb1ELb0ELb0ELb0ELb1ELb0ELb0ELb1ELb1ELb1ELb1ELb0EEENS1_21CollectiveEpilogueFwdINS6_IJSA_SA_SB_EEES9_SE_SG_Li256ELb0ELb1ELb1ELb0EEENS1_19SingleTileSchedulerILb0ELb1ELb1ELi128EEEEEEEEEvNT_6ParamsE)
        /*0128*/ 	.word	0x00000000


	//----- nvinfo : EIATTR_MIN_STACK_SIZE
	.align		4
.L_60:
        /*012c*/ 	.byte	0x04, 0x12
        /*012e*/ 	.short	(.L_62 - .L_61)
	.align		4
.L_61:
        /*0130*/ 	.word	index@(_ZN7cutlass13device_kernelIN5flash11enable_sm90INS1_16FlashAttnFwdSm90INS1_25CollectiveMainloopFwdSm90ILi2EN4cute5tupleIJNS5_1CILi1EEES8_S8_EEENS6_IJNS7_ILi128EEENS7_ILi96EEENS7_ILi192EEEEEELi128ENS_6half_tEfNS_4arch4Sm90ELb1ELb0ELb0ELb1ELb1ELb0ELb0ELb1ELb1ELb1ELb1ELb0EEENS1_21CollectiveEpilogueFwdINS6_IJSA_SA_SB_EEES9_SE_SG_Li256ELb1ELb1ELb1ELb0EEENS1_36VarlenDynamicPersistentTileSchedulerILi128ELi96ELi256ELi128ELb1ELb1ELb1ELb1ELb1ELb1EEEEEEEEEvNT_6ParamsE)
        /*0134*/ 	.word	0x00000000


	//----- nvinfo : EIATTR_MIN_STACK_SIZE
	.align		4
.L_62:
        /*0138*/ 	.byte	0x04, 0x12
        /*013a*/ 	.short	(.L_64 - .L_63)
	.align		4
.L_63:
        /*013c*/ 	.word	index@(_ZN7cutlass13device_kernelIN5flash11enable_sm90INS1_16FlashAttnFwdSm90INS1_25CollectiveMainloopFwdSm90ILi2EN4cute5tupleIJNS5_1CILi1EEES8_S8_EEENS6_IJNS7_ILi128EEENS7_ILi96EEENS7_ILi192EEEEEELi128ENS_6half_tEfNS_4arch4Sm90ELb1ELb0ELb0ELb1ELb1ELb1ELb0ELb1ELb1ELb1ELb1ELb0EEENS1_21CollectiveEpilogueFwdINS6_IJSA_SA_SB_EEES9_SE_SG_Li256ELb1ELb1ELb1ELb0EEENS1_36VarlenDynamicPersistentTileSchedulerILi128ELi96ELi256ELi128ELb1ELb1ELb1ELb1ELb1ELb1EEEEEEEEEvNT_6ParamsE)
        /*0140*/ 	.word	0x00000000
.L_64:


//--------------------- .nv.compat                --------------------------
	.section	.nv.compat,"",@"SHT_CUDA_COMPAT_INFO"
	.align	4
        /*0000*/ 	.byte	0x02, 0x09, 0x01, 0x00, 0x02, 0x02, 0x01, 0x00, 0x02, 0x05, 0x05, 0x00, 0x03, 0x07, 0x01, 0x01
        /*0010*/ 	.byte	0x02, 0x03, 0x00, 0x00, 0x02, 0x06, 0x01, 0x00, 0x04, 0x0b, 0x08, 0x00, 0x00, 0x00, 0x00, 0x00
        /*0020*/ 	.byte	0x00, 0x00, 0x00, 0x00


//--------------------- .nv.info._ZN7cutlass13device_kernelIN5flash11enable_sm90INS1_16FlashAttnFwdSm90INS1_25CollectiveMainloopFwdSm90ILi2EN4cute5tupleIJNS5_1CILi1EEES8_S8_EEENS6_IJNS7_ILi128EEENS7_ILi96EEENS7_ILi192EEEEEELi128ENS_6half_tEfNS_4arch4Sm90ELb0ELb0ELb0ELb0ELb1ELb0ELb0ELb1ELb1ELb1ELb1ELb0EEENS1_21CollectiveEpilogueFwdINS6_IJSA_SA_SB_EEES9_SE_SG_Li256ELb0ELb1ELb1ELb0EEENS1_19SingleTileSchedulerILb0ELb1ELb1ELi128EEEEEEEEEvNT_6ParamsE --------------------------
	.section	.nv.info._ZN7cutlass13device_kernelIN5flash11enable_sm90INS1_16FlashAttnFwdSm90INS1_25CollectiveMainloopFwdSm90ILi2EN4cute5tupleIJNS5_1CILi1EEES8_S8_EEENS6_IJNS7_ILi128EEENS7_ILi96EEENS7_ILi192EEEEEELi128ENS_6half_tEfNS_4arch4Sm90ELb0ELb0ELb0ELb0ELb1ELb0ELb0ELb1ELb1ELb1ELb1ELb0EEENS1_21CollectiveEpilogueFwdINS6_IJSA_SA_SB_EEES9_SE_SG_Li256ELb0ELb1ELb1ELb0EEENS1_19SingleTileSchedulerILb0ELb1ELb1ELi128EEEEEEEEEvNT_6ParamsE,"",@"SHT_CUDA_INFO"
	.sectionflags	@""
	.align	4


	//----- nvinfo : EIATTR_CUDA_API_VERSION
	.align		4
        /*0000*/ 	.byte	0x04, 0x37
        /*0002*/ 	.short	(.L_66 - .L_65)
.L_65:
        /*0004*/ 	.word	0x00000082


	//----- nvinfo : EIATTR_KPARAM_INFO
	.align		4
.L_66:
        /*0008*/ 	.byte	0x04, 0x17
        /*000a*/ 	.short	(.L_68 - .L_67)
.L_67:
        /*000c*/ 	.word	0x00000000
        /*0010*/ 	.short	0x0000
        /*0012*/ 	.short	0x0000
        /*0014*/ 	.byte	0x00, 0xf0, 0x01, 0x28


	//----- nvinfo : EIATTR_SPARSE_MMA_MASK
	.align		4
.L_68:
        /*0018*/ 	.byte	0x03, 0x50
        /*001a*/ 	.short	0x0000


	//----- nvinfo : EIATTR_MAXREG_COUNT
	.align		4
        /*001c*/ 	.byte	0x03, 0x1b
        /*001e*/ 	.short	0x00a8


	//----- nvinfo : EIATTR_MERCURY_ISA_VERSION
	.align		4
        /*0020*/ 	.byte	0x03, 0x5f
        /*0022*/ 	.short	0x0101


	//----- nvinfo : EIATTR_VRC_CTA_INIT_COUNT
	.align		4
        /*0024*/ 	.byte	0x02, 0x4a
	.zero		1
	.zero		1


	//----- nvinfo : EIATTR_EXIT_INSTR_OFFSETS
	.align		4
        /*0028*/ 	.byte	0x04, 0x1c
        /*002a*/ 	.short	(.L_70 - .L_69)


	//   ....[0]....
.L_69:
        /*002c*/ 	.word	0x00000010


	//----- nvinfo : EIATTR_MAX_THREADS
	.align		4
.L_70:
        /*0030*/ 	.byte	0x04, 0x05
        /*0032*/ 	.short	(.L_72 - .L_71)
.L_71:
        /*0034*/ 	.word	0x00000180
        /*0038*/ 	.word	0x00000001
        /*003c*/ 	.word	0x00000001


	//----- nvinfo : EIATTR_CBANK_PARAM_SIZE
	.align		4
.L_72:
        /*0040*/ 	.byte	0x03, 0x19
        /*0042*/ 	.short	0x0a00


	//----- nvinfo : EIATTR_PARAM_CBANK
	.align		4
        /*0044*/ 	.byte	0x04, 0x0a
        /*0046*/ 	.short	(.L_74 - .L_73)
	.align		4
.L_73:
        /*0048*/ 	.word	index@(.nv.constant0._ZN7cutlass13device_kernelIN5flash11enable_sm90INS1_16FlashAttnFwdSm90INS1_25CollectiveMainloopFwdSm90ILi2EN4cute5tupleIJNS5_1CILi1EEES8_S8_EEENS6_IJNS7_ILi128EEENS7_ILi96EEENS7_ILi192EEEEEELi128ENS_6half_tEfNS_4arch4Sm90ELb0ELb0ELb0ELb0ELb1ELb0ELb0ELb1ELb1ELb1ELb1ELb0EEENS1_21CollectiveEpilogueFwdINS6_IJSA_SA_SB_EEES9_SE_SG_Li256ELb0ELb1ELb1ELb0EEENS1_19SingleTileSchedulerILb0ELb1ELb1ELi128EEEEEEEEEvNT_6ParamsE)
        /*004c*/ 	.short	0x0380
        /*004e*/ 	.short	0x0a00


	//----- nvinfo : EIATTR_SW_WAR
	.align		4
.L_74:
        /*0050*/ 	.byte	0x04, 0x36
        /*0052*/ 	.short	(.L_76 - .L_75)
.L_75:
        /*0054*/ 	.word	0x00000008
.L_76:


//--------------------- .nv.info._ZN7cutlass13device_kernelIN5flash11enable_sm90INS1_16FlashAttnFwdSm90INS1_25CollectiveMainloopFwdSm90ILi2EN4cute5tupleIJNS5_1CILi1EEES8_S8_EEENS6_IJNS7_ILi128EEENS7_ILi96EEENS7_ILi192EEEEEELi128ENS_6half_tEfNS_4arch4Sm90ELb0ELb0ELb0ELb1ELb1ELb0ELb0ELb1ELb1ELb1ELb1ELb0EEENS1_21CollectiveEpilogueFwdINS6_IJSA_SA_SB_EEES9_SE_SG_Li256ELb1ELb1ELb1ELb0EEENS1_36VarlenDynamicPersistentTileSchedulerILi128ELi96ELi256ELi128ELb1ELb1ELb1ELb0ELb1ELb1EEEEEEEEEvNT_6ParamsE --------------------------
	.section	.nv.info._ZN7cutlass13device_kernelIN5flash11enable_sm90INS1_16FlashAttnFwdSm90INS1_25CollectiveMainloopFwdSm90ILi2EN4cute5tupleIJNS5_1CILi1EEES8_S8_EEENS6_IJNS7_ILi128EEENS7_ILi96EEENS7_ILi192EEEEEELi128ENS_6half_tEfNS_4arch4Sm90ELb0ELb0ELb0ELb1ELb1ELb0ELb0ELb1ELb1ELb1ELb1ELb0EEENS1_21CollectiveEpilogueFwdINS6_IJSA_SA_SB_EEES9_SE_SG_Li256ELb1ELb1ELb1ELb0EEENS1_36VarlenDynamicPersistentTileSchedulerILi128ELi96ELi256ELi128ELb1ELb1ELb1ELb0ELb1ELb1EEEEEEEEEvNT_6ParamsE,"",@"SHT_CUDA_INFO"
	.sectionflags	@""
	.align	4


	//----- nvinfo : EIATTR_CUDA_API_VERSION
	.align		4
        /*0000*/ 	.byte	0x04, 0x37
        /*0002*/ 	.short	(.L_78 - .L_77)
.L_77:
        /*0004*/ 	.word	0x00000082


	//----- nvinfo : EIATTR_KPARAM_INFO
	.align		4
.L_78:
        /*0008*/ 	.byte	0x04, 0x17
        /*000a*/ 	.short	(.L_80 - .L_79)
.L_79:
        /*000c*/ 	.word	0x00000000
        /*0010*/ 	.short	0x0000
        /*0012*/ 	.short	0x0000
        /*0014*/ 	.byte	0x00, 0xf0, 0x01, 0x2a


	//----- nvinfo : EIATTR_SPARSE_MMA_MASK
	.align		4
.L_80:
        /*0018*/ 	.byte	0x03, 0x50
        /*001a*/ 	.short	0x0000


	//----- nvinfo : EIATTR_MAXREG_COUNT
	.align		4
        /*001c*/ 	.byte	0x03, 0x1b
        /*001e*/ 	.short	0x00a8


	//----- nvinfo : EIATTR_MERCURY_ISA_VERSION
	.align		4
        /*0020*/ 	.byte	0x03, 0x5f
        /*0022*/ 	.short	0x0101


	//----- nvinfo : EIATTR_VRC_CTA_INIT_COUNT
	.align		4
        /*0024*/ 	.byte	0x02, 0x4a
	.zero		1
	.zero		1


	//----- nvinfo : EIATTR_EXIT_INSTR_OFFSETS
	.align		4
        /*0028*/ 	.byte	0x04, 0x1c
        /*002a*/ 	.short	(.L_82 - .L_81)


	//   ....[0]....
.L_81:
        /*002c*/ 	.word	0x00000010


	//----- nvinfo : EIATTR_MAX_THREADS
	.align		4
.L_82:
        /*0030*/ 	.byte	0x04, 0x05
        /*0032*/ 	.short	(.L_84 - .L_83)
.L_83:
        /*0034*/ 	.word	0x00000180
        /*0038*/ 	.word	0x00000001
        /*003c*/ 	.word	0x00000001


	//----- nvinfo : EIATTR_CBANK_PARAM_SIZE
	.align		4
.L_84:
        /*0040*/ 	.byte	0x03, 0x19
        /*0042*/ 	.short	0x0a80


	//----- nvinfo : EIATTR_PARAM_CBANK
	.align		4
        /*0044*/ 	.byte	0x04, 0x0a
        /*0046*/ 	.short	(.L_86 - .L_85)
	.align		4
.L_85:
        /*0048*/ 	.word	index@(.nv.constant0._ZN7cutlass13device_kernelIN5flash11enable_sm90INS1_16FlashAttnFwdSm90INS1_25CollectiveMainloopFwdSm90ILi2EN4cute5tupleIJNS5_1CILi1EEES8_S8_EEENS6_IJNS7_ILi128EEENS7_ILi96EEENS7_ILi192EEEEEELi128ENS_6half_tEfNS_4arch4Sm90ELb0ELb0ELb0ELb1ELb1ELb0ELb0ELb1ELb1ELb1ELb1ELb0EEENS1_21CollectiveEpilogueFwdINS6_IJSA_SA_SB_EEES9_SE_SG_Li256ELb1ELb1ELb1ELb0EEENS1_36VarlenDynamicPersistentTileSchedulerILi128ELi96ELi256ELi128ELb1ELb1ELb1ELb0ELb1ELb1EEEEEEEEEvNT_6ParamsE)
        /*004c*/ 	.short	0x0380
        /*004e*/ 	.short	0x0a80


	//----- nvinfo : EIATTR_SW_WAR
	.align		4
.L_86:
        /*0050*/ 	.byte	0x04, 0x36
        /*0052*/ 	.short	(.L_88 - .L_87)
.L_87:
        /*0054*/ 	.word	0x00000008
.L_88:


//--------------------- .nv.info._ZN7cutlass13device_kernelIN5flash11enable_sm90INS1_16FlashAttnFwdSm90INS1_25CollectiveMainloopFwdSm90ILi2EN4cute5tupleIJNS5_1CILi1EEES8_S8_EEENS6_IJNS7_ILi128EEENS7_ILi96EEENS7_ILi192EEEEEELi128ENS_6half_tEfNS_4arch4Sm90ELb0ELb0ELb0ELb1ELb1ELb1ELb0ELb1ELb1ELb1ELb1ELb0EEENS1_21CollectiveEpilogueFwdINS6_IJSA_SA_SB_EEES9_SE_SG_Li256ELb1ELb1ELb1ELb0EEENS1_36VarlenDynamicPersistentTileSchedulerILi128ELi96ELi256ELi128ELb1ELb1ELb1ELb0ELb1ELb1EEEEEEEEEvNT_6ParamsE --------------------------
	.section	.nv.info._ZN7cutlass13device_kernelIN5flash11enable_sm90INS1_16FlashAttnFwdSm90INS1_25CollectiveMainloopFwdSm90ILi2EN4cute5tupleIJNS5_1CILi1EEES8_S8_EEENS6_IJNS7_ILi128EEENS7_ILi96EEENS7_ILi192EEEEEELi128ENS_6half_tEfNS_4arch4Sm90ELb0ELb0ELb0ELb1ELb1ELb1ELb0ELb1ELb1ELb1ELb1ELb0EEENS1_21CollectiveEpilogueFwdINS6_IJSA_SA_SB_EEES9_SE_SG_Li256ELb1ELb1ELb1ELb0EEENS1_36VarlenDynamicPersistentTileSchedulerILi128ELi96ELi256ELi128ELb1ELb1ELb1ELb0ELb1ELb1EEEEEEEEEvNT_6ParamsE,"",@"SHT_CUDA_INFO"
	.sectionflags	@""
	.align	4


	//----- nvinfo : EIATTR_CUDA_API_VERSION
	.align		4
        /*0000*/ 	.byte	0x04, 0x37
        /*0002*/ 	.short	(.L_90 - .L_89)
.L_89:
        /*0004*/ 	.word	0x00000082


	//----- nvinfo : EIATTR_KPARAM_INFO
	.align		4
.L_90:
        /*0008*/ 	.byte	0x04, 0x17
        /*000a*/ 	.short	(.L_92 - .L_91)
.L_91:
        /*000c*/ 	.word	0x00000000
        /*0010*/ 	.short	0x0000
        /*0012*/ 	.short	0x0000
        /*0014*/ 	.byte	0x00, 0xf0, 0x01, 0x2a


	//----- nvinfo : EIATTR_SPARSE_MMA_MASK
	.align		4
.L_92:
        /*0018*/ 	.byte	0x03, 0x50
        /*001a*/ 	.short	0x0000


	//----- nvinfo : EIATTR_MAXREG_COUNT
	.align		4
        /*001c*/ 	.byte	0x03, 0x1b
        /*001e*/ 	.short	0x00a8


	//----- nvinfo : EIATTR_MERCURY_ISA_VERSION
	.align		4
        /*0020*/ 	.byte	0x03, 0x5f
        /*0022*/ 	.short	0x0101


	//----- nvinfo : EIATTR_VRC_CTA_INIT_COUNT
	.align		4
        /*0024*/ 	.byte	0x02, 0x4a
	.zero		1
	.zero		1


	//----- nvinfo : EIATTR_EXIT_INSTR_OFFSETS
	.align		4
        /*0028*/ 	.byte	0x04, 0x1c
        /*002a*/ 	.short	(.L_94 - .L_93)


	//   ....[0]....
.L_93:
        /*002c*/ 	.word	0x00000010


	//----- nvinfo : EIATTR_MAX_THREADS
	.align		4
.L_94:
        /*0030*/ 	.byte	0x04, 0x05
        /*0032*/ 	.short	(.L_96 - .L_95)
.L_95:
        /*0034*/ 	.word	0x00000180
        /*0038*/ 	.word	0x00000001
        /*003c*/ 	.word	0x00000001


	//----- nvinfo : EIATTR_CBANK_PARAM_SIZE
	.align		4
.L_96:
        /*0040*/ 	.byte	0x03, 0x19
        /*0042*/ 	.short	0x0a80


	//----- nvinfo : EIATTR_PARAM_CBANK
	.align		4
        /*0044*/ 	.byte	0x04, 0x0a
        /*0046*/ 	.short	(.L_98 - .L_97)
	.align		4
.L_97:
        /*0048*/ 	.word	index@(.nv.constant0._ZN7cutlass13device_kernelIN5flash11enable_sm90INS1_16FlashAttnFwdSm90INS1_25CollectiveMainloopFwdSm90ILi2EN4cute5tupleIJNS5_1CILi1EEES8_S8_EEENS6_IJNS7_ILi128EEENS7_ILi96EEENS7_ILi192EEEEEELi128ENS_6half_tEfNS_4arch4Sm90ELb0ELb0ELb0ELb1ELb1ELb1ELb0ELb1ELb1ELb1ELb1ELb0EEENS1_21CollectiveEpilogueFwdINS6_IJSA_SA_SB_EEES9_SE_SG_Li256ELb1ELb1ELb1ELb0EEENS1_36VarlenDynamicPersistentTileSchedulerILi128ELi96ELi256ELi128ELb1ELb1ELb1ELb0ELb1ELb1EEEEEEEEEvNT_6ParamsE)
        /*004c*/ 	.short	0x0380
        /*004e*/ 	.short	0x0a80


	//----- nvinfo : EIATTR_SW_WAR
	.align		4
.L_98:
        /*0050*/ 	.byte	0x04, 0x36
        /*0052*/ 	.short	(.L_100 - .L_99)
.L_99:
        /*0054*/ 	.word	0x00000008
.L_100:


//--------------------- .nv.info._ZN7cutlass13device_kernelIN5flash11enable_sm90INS1_16FlashAttnFwdSm90INS1_25CollectiveMainloopFwdSm90ILi2EN4cute5tupleIJNS5_1CILi1EEES8_S8_EEENS6_IJNS7_ILi128EEENS7_ILi96EEENS7_ILi192EEEEEELi128ENS_6half_tEfNS_4arch4Sm90ELb0ELb1ELb0ELb0ELb1ELb0ELb0ELb1ELb1ELb1ELb1ELb0EEENS1_21CollectiveEpilogueFwdINS6_IJSA_SA_SB_EEES9_SE_SG_Li256ELb0ELb1ELb1ELb0EEENS1_19SingleTileSchedulerILb0ELb1ELb1ELi128EEEEEEEEEvNT_6ParamsE --------------------------
	.section	.nv.info._ZN7cutlass13device_kernelIN5flash11enable_sm90INS1_16FlashAttnFwdSm90INS1_25CollectiveMainloopFwdSm90ILi2EN4cute5tupleIJNS5_1CILi1EEES8_S8_EEENS6_IJNS7_ILi128EEENS7_ILi96EEENS7_ILi192EEEEEELi128ENS_6half_tEfNS_4arch4Sm90ELb0ELb1ELb0ELb0ELb1ELb0ELb0ELb1ELb1ELb1ELb1ELb0EEENS1_21CollectiveEpilogueFwdINS6_IJSA_SA_SB_EEES9_SE_SG_Li256ELb0ELb1ELb1ELb0EEENS1_19SingleTileSchedulerILb0ELb1ELb1ELi128EEEEEEEEEvNT_6ParamsE,"",@"SHT_CUDA_INFO"
	.sectionflags	@""
	.align	4


	//----- nvinfo : EIATTR_CUDA_API_VERSION
	.align		4
        /*0000*/ 	.byte	0x04, 0x37
        /*0002*/ 	.short	(.L_102 - .L_101)
.L_101:
        /*0004*/ 	.word	0x00000082


	//----- nvinfo : EIATTR_KPARAM_INFO
	.align		4
.L_102:
        /*0008*/ 	.byte	0x04, 0x17
        /*000a*/ 	.short	(.L_104 - .L_103)
.L_103:
        /*000c*/ 	.word	0x00000000
        /*0010*/ 	.short	0x0000
        /*0012*/ 	.short	0x0000
        /*0014*/ 	.byte	0x00, 0xf0, 0x01, 0x28


	//----- nvinfo : EIATTR_SPARSE_MMA_MASK
	.align		4
.L_104:
        /*0018*/ 	.byte	0x03, 0x50
        /*001a*/ 	.short	0x0000


	//----- nvinfo : EIATTR_MAXREG_COUNT
	.align		4
        /*001c*/ 	.byte	0x03, 0x1b
        /*001e*/ 	.short	0x00a8


	//----- nvinfo : EIATTR_MERCURY_ISA_VERSION
	.align		4
        /*0020*/ 	.byte	0x03, 0x5f
        /*0022*/ 	.short	0x0101


	//----- nvinfo : EIATTR_VRC_CTA_INIT_COUNT
	.align		4
        /*0024*/ 	.byte	0x02, 0x4a
	.zero		1
	.zero		1


	//----- nvinfo : EIATTR_EXIT_INSTR_OFFSETS
	.align		4
        /*0028*/ 	.byte	0x04, 0x1c
        /*002a*/ 	.short	(.L_106 - .L_105)


	//   ....[0]....
.L_105:
        /*002c*/ 	.word	0x00000010


	//----- nvinfo : EIATTR_MAX_THREADS
	.align		4
.L_106:
        /*0030*/ 	.byte	0x04, 0x05
        /*0032*/ 	.short	(.L_108 - .L_107)
.L_107:
        /*0034*/ 	.word	0x00000180
        /*0038*/ 	.word	0x00000001
        /*003c*/ 	.word	0x00000001


	//----- nvinfo : EIATTR_CBANK_PARAM_SIZE
	.align		4
.L_108:
        /*0040*/ 	.byte	0x03, 0x19
        /*0042*/ 	.short	0x0a00


	//----- nvinfo : EIATTR_PARAM_CBANK
	.align		4
        /*0044*/ 	.byte	0x04, 0x0a
        /*0046*/ 	.short	(.L_110 - .L_109)
	.align		4
.L_109:
        /*0048*/ 	.word	index@(.nv.constant0._ZN7cutlass13device_kernelIN5flash11enable_sm90INS1_16FlashAttnFwdSm90INS1_25CollectiveMainloopFwdSm90ILi2EN4cute5tupleIJNS5_1CILi1EEES8_S8_EEENS6_IJNS7_ILi128EEENS7_ILi96EEENS7_ILi192EEEEEELi128ENS_6half_tEfNS_4arch4Sm90ELb0ELb1ELb0ELb0ELb1ELb0ELb0ELb1ELb1ELb1ELb1ELb0EEENS1_21CollectiveEpilogueFwdINS6_IJSA_SA_SB_EEES9_SE_SG_Li256ELb0ELb1ELb1ELb0EEENS1_19SingleTileSchedulerILb0ELb1ELb1ELi128EEEEEEEEEvNT_6ParamsE)
        /*004c*/ 	.short	0x0380
        /*004e*/ 	.short	0x0a00


	//----- nvinfo : EIATTR_SW_WAR
	.align		4
.L_110:
        /*0050*/ 	.byte	0x04, 0x36
        /*0052*/ 	.short	(.L_112 - .L_111)
.L_111:
        /*0054*/ 	.word	0x00000008
.L_112:


//--------------------- .nv.info._ZN7cutlass13device_kernelIN5flash11enable_sm90INS1_16FlashAttnFwdSm90INS1_25CollectiveMainloopFwdSm90ILi2EN4cute5tupleIJNS5_1CILi1EEES8_S8_EEENS6_IJNS7_ILi128EEENS7_ILi96EEENS7_ILi192EEEEEELi128ENS_6half_tEfNS_4arch4Sm90ELb0ELb1ELb0ELb1ELb1ELb0ELb0ELb1ELb1ELb1ELb1ELb0EEENS1_21CollectiveEpilogueFwdINS6_IJSA_SA_SB_EEES9_SE_SG_Li256ELb1ELb1ELb1ELb0EEENS1_36VarlenDynamicPersistentTileSchedulerILi128ELi96ELi256ELi128ELb1ELb1ELb1ELb1ELb0ELb1EEEEEEEEEvNT_6ParamsE --------------------------
	.section	.nv.info._ZN7cutlass13device_kernelIN5flash11enable_sm90INS1_16FlashAttnFwdSm90INS1_25CollectiveMainloopFwdSm90ILi2EN4cute5tupleIJNS5_1CILi1EEES8_S8_EEENS6_IJNS7_ILi128EEENS7_ILi96EEENS7_ILi192EEEEEELi128ENS_6half_tEfNS_4arch4Sm90ELb0ELb1ELb0ELb1ELb1ELb0ELb0ELb1ELb1ELb1ELb1ELb0EEENS1_21CollectiveEpilogueFwdINS6_IJSA_SA_SB_EEES9_SE_SG_Li256ELb1ELb1ELb1ELb0EEENS1_36VarlenDynamicPersistentTileSchedulerILi128ELi96ELi256ELi128ELb1ELb1ELb1ELb1ELb0ELb1EEEEEEEEEvNT_6ParamsE,"",@"SHT_CUDA_INFO"
	.sectionflags	@""
	.align	4


	//----- nvinfo : EIATTR_CUDA_API_VERSION
	.align		4
        /*0000*/ 	.byte	0x04, 0x37
        /*0002*/ 	.short	(.L_114 - .L_113)
.L_113:
        /*0004*/ 	.word	0x00000082


	//----- nvinfo : EIATTR_KPARAM_INFO
	.align		4
.L_114:
        /*0008*/ 	.byte	0x04, 0x17
        /*000a*/ 	.short	(.L_116 - .L_115)
.L_115:
        /*000c*/ 	.word	0x00000000
        /*0010*/ 	.short	0x0000
        /*0012*/ 	.short	0x0000
        /*0014*/ 	.byte	0x00, 0xf0, 0x01, 0x2a


	//----- nvinfo : EIATTR_SPARSE_MMA_MASK
	.align		4
.L_116:
        /*0018*/ 	.byte	0x03, 0x50
        /*001a*/ 	.short	0x0000


	//----- nvinfo : EIATTR_MAXREG_COUNT
	.align		4
        /*001c*/ 	.byte	0x03, 0x1b
        /*001e*/ 	.short	0x00a8


	//----- nvinfo : EIATTR_MERCURY_ISA_VERSION
	.align		4
        /*0020*/ 	.byte	0x03, 0x5f
        /*0022*/ 	.short	0x0101


	//----- nvinfo : EIATTR_VRC_CTA_INIT_COUNT
	.align		4
        /*0024*/ 	.byte	0x02, 0x4a
	.zero		1
	.zero		1


	//----- nvinfo : EIATTR_EXIT_INSTR_OFFSETS
	.align		4
        /*0028*/ 	.byte	0x04, 0x1c
        /*002a*/ 	.short	(.L_118 - .L_117)


	//   ....[0]....
.L_117:
        /*002c*/ 	.word	0x00000010


	//----- nvinfo : EIATTR_MAX_THREADS
	.align		4
.L_118:
        /*0030*/ 	.byte	0x04, 0x05
        /*0032*/ 	.short	(.L_120 - .L_119)
.L_119:
        /*0034*/ 	.word	0x00000180
        /*0038*/ 	.word	0x00000001
        /*003c*/ 	.word	0x00000001


	//----- nvinfo : EIATTR_CBANK_PARAM_SIZE
	.align		4
.L_120:
        /*0040*/ 	.byte	0x03, 0x19
        /*0042*/ 	.short	0x0a80


	//----- nvinfo : EIATTR_PARAM_CBANK
	.align		4
        /*0044*/ 	.byte	0x04, 0x0a
        /*0046*/ 	.short	(.L_122 - .L_121)
	.align		4
.L_121:
        /*0048*/ 	.word	index@(.nv.constant0._ZN7cutlass13device_kernelIN5flash11enable_sm90INS1_16FlashAttnFwdSm90INS1_25CollectiveMainloopFwdSm90ILi2EN4cute5tupleIJNS5_1CILi1EEES8_S8_EEENS6_IJNS7_ILi128EEENS7_ILi96EEENS7_ILi192EEEEEELi128ENS_6half_tEfNS_4arch4Sm90ELb0ELb1ELb0ELb1ELb1ELb0ELb0ELb1ELb1ELb1ELb1ELb0EEENS1_21CollectiveEpilogueFwdINS6_IJSA_SA_SB_EEES9_SE_SG_Li256ELb1ELb1ELb1ELb0EEENS1_36VarlenDynamicPersistentTileSchedulerILi128ELi96ELi256ELi128ELb1ELb1ELb1ELb1ELb0ELb1EEEEEEEEEvNT_6ParamsE)
        /*004c*/ 	.short	0x0380
        /*004e*/ 	.short	0x0a80


	//----- nvinfo : EIATTR_SW_WAR
	.align		4
.L_122:
        /*0050*/ 	.byte	0x04, 0x36
        /*0052*/ 	.short	(.L_124 - .L_123)
.L_123:
        /*0054*/ 	.word	0x00000008
.L_124:


//--------------------- .nv.info._ZN7cutlass13device_kernelIN5flash11enable_sm90INS1_16FlashAttnFwdSm90INS1_25CollectiveMainloopFwdSm90ILi2EN4cute5tupleIJNS5_1CILi1EEES8_S8_EEENS6_IJNS7_ILi128EEENS7_ILi96EEENS7_ILi192EEEEEELi128ENS_6half_tEfNS_4arch4Sm90ELb0ELb1ELb0ELb1ELb1ELb1ELb0ELb1ELb1ELb1ELb1ELb0EEENS1_21CollectiveEpilogueFwdINS6_IJSA_SA_SB_EEES9_SE_SG_Li256ELb1ELb1ELb1ELb0EEENS1_36VarlenDynamicPersistentTileSchedulerILi128ELi96ELi256ELi128ELb1ELb1ELb1ELb1ELb0ELb1EEEEEEEEEvNT_6ParamsE --------------------------
	.section	.nv.info._ZN7cutlass13device_kernelIN5flash11enable_sm90INS1_16FlashAttnFwdSm90INS1_25CollectiveMainloopFwdSm90ILi2EN4cute5tupleIJNS5_1CILi1EEES8_S8_EEENS6_IJNS7_ILi128EEENS7_ILi96EEENS7_ILi192EEEEEELi128ENS_6half_tEfNS_4arch4Sm90ELb0ELb1ELb0ELb1ELb1ELb1ELb0ELb1ELb1ELb1ELb1ELb0EEENS1_21CollectiveEpilogueFwdINS6_IJSA_SA_SB_EEES9_SE_SG_Li256ELb1ELb1ELb1ELb0EEENS1_36VarlenDynamicPersistentTileSchedulerILi128ELi96ELi256ELi128ELb1ELb1ELb1ELb1ELb0ELb1EEEEEEEEEvNT_6ParamsE,"",@"SHT_CUDA_INFO"
	.sectionflags	@""
	.align	4


	//----- nvinfo : EIATTR_CUDA_API_VERSION
	.align		4
        /*0000*/ 	.byte	0x04, 0x37
        /*0002*/ 	.short	(.L_126 - .L_125)
.L_125:
        /*0004*/ 	.word	0x00000082


	//----- nvinfo : EIATTR_KPARAM_INFO
	.align		4
.L_126:
        /*0008*/ 	.byte	0x04, 0x17
        /*000a*/ 	.short	(.L_128 - .L_127)
.L_127:
        /*000c*/ 	.word	0x00000000
        /*0010*/ 	.short	0x0000
        /*0012*/ 	.short	0x0000
        /*0014*/ 	.byte	0x00, 0xf0, 0x01, 0x2a


	//----- nvinfo : EIATTR_SPARSE_MMA_MASK
	.align		4
.L_128:
        /*0018*/ 	.byte	0x03, 0x50
        /*001a*/ 	.short	0x0000


	//----- nvinfo : EIATTR_MAXREG_COUNT
	.align		4
        /*001c*/ 	.byte	0x03, 0x1b
        /*001e*/ 	.short	0x00a8


	//----- nvinfo : EIATTR_MERCURY_ISA_VERSION
	.align		4
        /*0020*/ 	.byte	0x03, 0x5f
        /*0022*/ 	.short	0x0101


	//----- nvinfo : EIATTR_VRC_CTA_INIT_COUNT
	.align		4
        /*0024*/ 	.byte	0x02, 0x4a
	.zero		1
	.zero		1


	//----- nvinfo : EIATTR_EXIT_INSTR_OFFSETS
	.align		4
        /*0028*/ 	.byte	0x04, 0x1c
        /*002a*/ 	.short	(.L_130 - .L_129)


	//   ....[0]....
.L_129:
        /*002c*/ 	.word	0x00000010


	//----- nvinfo : EIATTR_MAX_THREADS
	.align		4
.L_130:
        /*0030*/ 	.byte	0x04, 0x05
        /*0032*/ 	.short	(.L_132 - .L_131)
.L_131:
        /*0034*/ 	.word	0x00000180
        /*0038*/ 	.word	0x00000001
        /*003c*/ 	.word	0x00000001


	//----- nvinfo : EIATTR_CBANK_PARAM_SIZE
	.align		4
.L_132:
        /*0040*/ 	.byte	0x03, 0x19
        /*0042*/ 	.short	0x0a80


	//----- nvinfo : EIATTR_PARAM_CBANK
	.align		4
        /*0044*/ 	.byte	0x04, 0x0a
        /*0046*/ 	.short	(.L_134 - .L_133)
	.align		4
.L_133:
        /*0048*/ 	.word	index@(.nv.constant0._ZN7cutlass13device_kernelIN5flash11enable_sm90INS1_16FlashAttnFwdSm90INS1_25CollectiveMainloopFwdSm90ILi2EN4cute5tupleIJNS5_1CILi1EEES8_S8_EEENS6_IJNS7_ILi128EEENS7_ILi96EEENS7_ILi192EEEEEELi128ENS_6half_tEfNS_4arch4Sm90ELb0ELb1ELb0ELb1ELb1ELb1ELb0ELb1ELb1ELb1ELb1ELb0EEENS1_21CollectiveEpilogueFwdINS6_IJSA_SA_SB_EEES9_SE_SG_Li256ELb1ELb1ELb1ELb0EEENS1_36VarlenDynamicPersistentTileSchedulerILi128ELi96ELi256ELi128ELb1ELb1ELb1ELb1ELb0ELb1EEEEEEEEEvNT_6ParamsE)
        /*004c*/ 	.short	0x0380
        /*004e*/ 	.short	0x0a80


	//----- nvinfo : EIATTR_SW_WAR
	.align		4
.L_134:
        /*0050*/ 	.byte	0x04, 0x36
        /*0052*/ 	.short	(.L_136 - .L_135)
.L_135:
        /*0054*/ 	.word	0x00000008
.L_136:


//--------------------- .nv.info._ZN7cutlass13device_kernelIN5flash11enable_sm90INS1_16FlashAttnFwdSm90INS1_25CollectiveMainloopFwdSm90ILi2EN4cute5tupleIJNS5_1CILi1EEES8_S8_EEENS6_IJNS7_ILi128EEENS7_ILi96EEENS7_ILi192EEEEEELi128ENS_6half_tEfNS_4arch4Sm90ELb1ELb0ELb0ELb0ELb1ELb0ELb0ELb1ELb1ELb1ELb1ELb0EEENS1_21CollectiveEpilogueFwdINS6_IJSA_SA_SB_EEES9_SE_SG_Li256ELb0ELb1ELb1ELb0EEENS1_19SingleTileSchedulerILb0ELb1ELb1ELi128EEEEEEEEEvNT_6ParamsE --------------------------
	.section	.nv.info._ZN7cutlass13device_kernelIN5flash11enable_sm90INS1_16FlashAttnFwdSm90INS1_25CollectiveMainloopFwdSm90ILi2EN4cute5tupleIJNS5_1CILi1EEES8_S8_EEENS6_IJNS7_ILi128EEENS7_ILi96EEENS7_ILi192EEEEEELi128ENS_6half_tEfNS_4arch4Sm90ELb1ELb0ELb0ELb0ELb1ELb0ELb0ELb1ELb1ELb1ELb1ELb0EEENS1_21CollectiveEpilogueFwdINS6_IJSA_SA_SB_EEES9_SE_SG_Li256ELb0ELb1ELb1ELb0EEENS1_19SingleTileSchedulerILb0ELb1ELb1ELi128EEEEEEEEEvNT_6ParamsE,"",@"SHT_CUDA_INFO"
	.sectionflags	@""
	.align	4


	//----- nvinfo : EIATTR_CUDA_API_VERSION
	.align		4
        /*0000*/ 	.byte	0x04, 0x37
        /*0002*/ 	.short	(.L_138 - .L_137)
.L_137:
        /*0004*/ 	.word	0x00000082


	//----- nvinfo : EIATTR_KPARAM_INFO
	.align		4
.L_138:
        /*0008*/ 	.byte	0x04, 0x17
        /*000a*/ 	.short	(.L_140 - .L_139)
.L_139:
        /*000c*/ 	.word	0x00000000
        /*0010*/ 	.short	0x0000
        /*0012*/ 	.short	0x0000
        /*0014*/ 	.byte	0x00, 0xf0, 0x01, 0x28


	//----- nvinfo : EIATTR_SPARSE_MMA_MASK
	.align		4
.L_140:
        /*0018*/ 	.byte	0x03, 0x50
        /*001a*/ 	.short	0x0000


	//----- nvinfo : EIATTR_MAXREG_COUNT
	.align		4
        /*001c*/ 	.byte	0x03, 0x1b
        /*001e*/ 	.short	0x00a8


	//----- nvinfo : EIATTR_MERCURY_ISA_VERSION
	.align		4
        /*0020*/ 	.byte	0x03, 0x5f
        /*0022*/ 	.short	0x0101


	//----- nvinfo : EIATTR_VRC_CTA_INIT_COUNT
	.align		4
        /*0024*/ 	.byte	0x02, 0x4a
	.zero		1
	.zero		1


	//----- nvinfo : EIATTR_EXIT_INSTR_OFFSETS
	.align		4
        /*0028*/ 	.byte	0x04, 0x1c
        /*002a*/ 	.short	(.L_142 - .L_141)


	//   ....[0]....
.L_141:
        /*002c*/ 	.word	0x00000010


	//----- nvinfo : EIATTR_MAX_THREADS
	.align		4
.L_142:
        /*0030*/ 	.byte	0x04, 0x05
        /*0032*/ 	.short	(.L_144 - .L_143)
.L_143:
        /*0034*/ 	.word	0x00000180
        /*0038*/ 	.word	0x00000001
        /*003c*/ 	.word	0x00000001


	//----- nvinfo : EIATTR_CBANK_PARAM_SIZE
	.align		4
.L_144:
        /*0040*/ 	.byte	0x03, 0x19
        /*0042*/ 	.short	0x0a00


	//----- nvinfo : EIATTR_PARAM_CBANK
	.align		4
        /*0044*/ 	.byte	0x04, 0x0a
        /*0046*/ 	.short	(.L_146 - .L_145)
	.align		4
.L_145:
        /*0048*/ 	.word	index@(.nv.constant0._ZN7cutlass13device_kernelIN5flash11enable_sm90INS1_16FlashAttnFwdSm90INS1_25CollectiveMainloopFwdSm90ILi2EN4cute5tupleIJNS5_1CILi1EEES8_S8_EEENS6_IJNS7_ILi128EEENS7_ILi96EEENS7_ILi192EEEEEELi128ENS_6half_tEfNS_4arch4Sm90ELb1ELb0ELb0ELb0ELb1ELb0ELb0ELb1ELb1ELb1ELb1ELb0EEENS1_21CollectiveEpilogueFwdINS6_IJSA_SA_SB_EEES9_SE_SG_Li256ELb0ELb1ELb1ELb0EEENS1_19SingleTileSchedulerILb0ELb1ELb1ELi128EEEEEEEEEvNT_6ParamsE)
        /*004c*/ 	.short	0x0380
        /*004e*/ 	.short	0x0a00


	//----- nvinfo : EIATTR_SW_WAR
	.align		4
.L_146:
        /*0050*/ 	.byte	0x04, 0x36
        /*0052*/ 	.short	(.L_148 - .L_147)
.L_147:
        /*0054*/ 	.word	0x00000008
.L_148:


//--------------------- .nv.info._ZN7cutlass13device_kernelIN5flash11enable_sm90INS1_16FlashAttnFwdSm90INS1_25CollectiveMainloopFwdSm90ILi2EN4cute5tupleIJNS5_1CILi1EEES8_S8_EEENS6_IJNS7_ILi128EEENS7_ILi96EEENS7_ILi192EEEEEELi128ENS_6half_tEfNS_4arch4Sm90ELb1ELb0ELb0ELb1ELb1ELb0ELb0ELb1ELb1ELb1ELb1ELb0EEENS1_21CollectiveEpilogueFwdINS6_IJSA_SA_SB_EEES9_SE_SG_Li256ELb1ELb1ELb1ELb0EEENS1_36VarlenDynamicPersistentTileSchedulerILi128ELi96ELi256ELi128ELb1ELb1ELb1ELb1ELb1ELb1EEEEEEEEEvNT_6ParamsE --------------------------
	.section	.nv.info._ZN7cutlass13device_kernelIN5flash11enable_sm90INS1_16FlashAttnFwdSm90INS1_25CollectiveMainloopFwdSm90ILi2EN4cute5tupleIJNS5_1CILi1EEES8_S8_EEENS6_IJNS7_ILi128EEENS7_ILi96EEENS7_ILi192EEEEEELi128ENS_6half_tEfNS_4arch4Sm90ELb1ELb0ELb0ELb1ELb1ELb0ELb0ELb1ELb1ELb1ELb1ELb0EEENS1_21CollectiveEpilogueFwdINS6_IJSA_SA_SB_EEES9_SE_SG_Li256ELb1ELb1ELb1ELb0EEENS1_36VarlenDynamicPersistentTileSchedulerILi128ELi96ELi256ELi128ELb1ELb1ELb1ELb1ELb1ELb1EEEEEEEEEvNT_6ParamsE,"",@"SHT_CUDA_INFO"
	.sectionflags	@""
	.align	4


	//----- nvinfo : EIATTR_CUDA_API_VERSION
	.align		4
        /*0000*/ 	.byte	0x04, 0x37
        /*0002*/ 	.short	(.L_150 - .L_149)
.L_149:
        /*0004*/ 	.word	0x00000082


	//----- nvinfo : EIATTR_KPARAM_INFO
	.align		4
.L_150:
        /*0008*/ 	.byte	0x04, 0x17
        /*000a*/ 	.short	(.L_152 - .L_151)
.L_151:
        /*000c*/ 	.word	0x00000000
        /*0010*/ 	.short	0x0000
        /*0012*/ 	.short	0x0000
        /*0014*/ 	.byte	0x00, 0xf0, 0x01, 0x2a


	//----- nvinfo : EIATTR_SPARSE_MMA_MASK
	.align		4
.L_152:
        /*0018*/ 	.byte	0x03, 0x50
        /*001a*/ 	.short	0x0000


	//----- nvinfo : EIATTR_MAXREG_COUNT
	.align		4
        /*001c*/ 	.byte	0x03, 0x1b
        /*001e*/ 	.short	0x00a8


	//----- nvinfo : EIATTR_MERCURY_ISA_VERSION
	.align		4
        /*0020*/ 	.byte	0x03, 0x5f
        /*0022*/ 	.short	0x0101


	//----- nvinfo : EIATTR_VRC_CTA_INIT_COUNT
	.align		4
        /*0024*/ 	.byte	0x02, 0x4a
	.zero		1
	.zero		1


	//----- nvinfo : EIATTR_EXIT_INSTR_OFFSETS
	.align		4
        /*0028*/ 	.byte	0x04, 0x1c
        /*002a*/ 	.short	(.L_154 - .L_153)


	//   ....[0]....
.L_153:
        /*002c*/ 	.word	0x00000010


	//----- nvinfo : EIATTR_MAX_THREADS
	.align		4
.L_154:
        /*0030*/ 	.byte	0x04, 0x05
        /*0032*/ 	.short	(.L_156 - .L_155)
.L_155:
        /*0034*/ 	.word	0x00000180
        /*0038*/ 	.word	0x00000001
        /*003c*/ 	.word	0x00000001


	//----- nvinfo : EIATTR_CBANK_PARAM_SIZE
	.align		4
.L_156:
        /*0040*/ 	.byte	0x03, 0x19
        /*0042*/ 	.short	0x0a80


	//----- nvinfo : EIATTR_PARAM_CBANK
	.align		4
        /*0044*/ 	.byte	0x04, 0x0a
        /*0046*/ 	.short	(.L_158 - .L_157)
	.align		4
.L_157:
        /*0048*/ 	.word	index@(.nv.constant0._ZN7cutlass13device_kernelIN5flash11enable_sm90INS1_16FlashAttnFwdSm90INS1_25CollectiveMainloopFwdSm90ILi2EN4cute5tupleIJNS5_1CILi1EEES8_S8_EEENS6_IJNS7_ILi128EEENS7_ILi96EEENS7_ILi192EEEEEELi128ENS_6half_tEfNS_4arch4Sm90ELb1ELb0ELb0ELb1ELb1ELb0ELb0ELb1ELb1ELb1ELb1ELb0EEENS1_21CollectiveEpilogueFwdINS6_IJSA_SA_SB_EEES9_SE_SG_Li256ELb1ELb1ELb1ELb0EEENS1_36VarlenDynamicPersistentTileSchedulerILi128ELi96ELi256ELi128ELb1ELb1ELb1ELb1ELb1ELb1EEEEEEEEEvNT_6ParamsE)
        /*004c*/ 	.short	0x0380
        /*004e*/ 	.short	0x0a80


	//----- nvinfo : EIATTR_SW_WAR
	.align		4
.L_158:
        /*0050*/ 	.byte	0x04, 0x36
        /*0052*/ 	.short	(.L_160 - .L_159)
.L_159:
        /*0054*/ 	.word	0x00000008
.L_160:


//--------------------- .nv.info._ZN7cutlass13device_kernelIN5flash11enable_sm90INS1_16FlashAttnFwdSm90INS1_25CollectiveMainloopFwdSm90ILi2EN4cute5tupleIJNS5_1CILi1EEES8_S8_EEENS6_IJNS7_ILi128EEENS7_ILi96EEENS7_ILi192EEEEEELi128ENS_6half_tEfNS_4arch4Sm90ELb1ELb0ELb0ELb1ELb1ELb1ELb0ELb1ELb1ELb1ELb1ELb0EEENS1_21CollectiveEpilogueFwdINS6_IJSA_SA_SB_EEES9_SE_SG_Li256ELb1ELb1ELb1ELb0EEENS1_36VarlenDynamicPersistentTileSchedulerILi128ELi96ELi256ELi128ELb1ELb1ELb1ELb1ELb1ELb1EEEEEEEEEvNT_6ParamsE --------------------------
	.section	.nv.info._ZN7cutlass13device_kernelIN5flash11enable_sm90INS1_16FlashAttnFwdSm90INS1_25CollectiveMainloopFwdSm90ILi2EN4cute5tupleIJNS5_1CILi1EEES8_S8_EEENS6_IJNS7_ILi128EEENS7_ILi96EEENS7_ILi192EEEEEELi128ENS_6half_tEfNS_4arch4Sm90ELb1ELb0ELb0ELb1ELb1ELb1ELb0ELb1ELb1ELb1ELb1ELb0EEENS1_21CollectiveEpilogueFwdINS6_IJSA_SA_SB_EEES9_SE_SG_Li256ELb1ELb1ELb1ELb0EEENS1_36VarlenDynamicPersistentTileSchedulerILi128ELi96ELi256ELi128ELb1ELb1ELb1ELb1ELb1ELb1EEEEEEEEEvNT_6ParamsE,"",@"SHT_CUDA_INFO"
	.sectionflags	@""
	.align	4


	//----- nvinfo : EIATTR_CUDA_API_VERSION
	.align		4
        /*0000*/ 	.byte	0x04, 0x37
        /*0002*/ 	.short	(.L_162 - .L_161)
.L_161:
        /*0004*/ 	.word	0x00000082


	//----- nvinfo : EIATTR_KPARAM_INFO
	.align		4
.L_162:
        /*0008*/ 	.byte	0x04, 0x17
        /*000a*/ 	.short	(.L_164 - .L_163)
.L_163:
        /*000c*/ 	.word	0x00000000
        /*0010*/ 	.short	0x0000
        /*0012*/ 	.short	0x0000
        /*0014*/ 	.byte	0x00, 0xf0, 0x01, 0x2a


	//----- nvinfo : EIATTR_SPARSE_MMA_MASK
	.align		4
.L_164:
        /*0018*/ 	.byte	0x03, 0x50
        /*001a*/ 	.short	0x0000


	//----- nvinfo : EIATTR_MAXREG_COUNT
	.align		4
        /*001c*/ 	.byte	0x03, 0x1b
        /*001e*/ 	.short	0x00a8


	//----- nvinfo : EIATTR_MERCURY_ISA_VERSION
	.align		4
        /*0020*/ 	.byte	0x03, 0x5f
        /*0022*/ 	.short	0x0101


	//----- nvinfo : EIATTR_VRC_CTA_INIT_COUNT
	.align		4
        /*0024*/ 	.byte	0x02, 0x4a
	.zero		1
	.zero		1


	//----- nvinfo : EIATTR_EXIT_INSTR_OFFSETS
	.align		4
        /*0028*/ 	.byte	0x04, 0x1c
        /*002a*/ 	.short	(.L_166 - .L_165)


	//   ....[0]....
.L_165:
        /*002c*/ 	.word	0x00000010


	//----- nvinfo : EIATTR_MAX_THREADS
	.align		4
.L_166:
        /*0030*/ 	.byte	0x04, 0x05
        /*0032*/ 	.short	(.L_168 - .L_167)
.L_167:
        /*0034*/ 	.word	0x00000180
        /*0038*/ 	.word	0x00000001
        /*003c*/ 	.word	0x00000001


	//----- nvinfo : EIATTR_CBANK_PARAM_SIZE
	.align		4
.L_168:
        /*0040*/ 	.byte	0x03, 0x19
        /*0042*/ 	.short	0x0a80


	//----- nvinfo : EIATTR_PARAM_CBANK
	.align		4
        /*0044*/ 	.byte	0x04, 0x0a
        /*0046*/ 	.short	(.L_170 - .L_169)
	.align		4
.L_169:
        /*0048*/ 	.word	index@(.nv.constant0._ZN7cutlass13device_kernelIN5flash11enable_sm90INS1_16FlashAttnFwdSm90INS1_25CollectiveMainloopFwdSm90ILi2EN4cute5tupleIJNS5_1CILi1EEES8_S8_EEENS6_IJNS7_ILi128EEENS7_ILi96EEENS7_ILi192EEEEEELi128ENS_6half_tEfNS_4arch4Sm90ELb1ELb0ELb0ELb1ELb1ELb1ELb0ELb1ELb1ELb1ELb1ELb0EEENS1_21CollectiveEpilogueFwdINS6_IJSA_SA_SB_EEES9_SE_SG_Li256ELb1ELb1ELb1ELb0EEENS1_36VarlenDynamicPersistentTileSchedulerILi128ELi96ELi256ELi128ELb1ELb1ELb1ELb1ELb1ELb1EEEEEEEEEvNT_6ParamsE)
        /*004c*/ 	.short	0x0380
        /*004e*/ 	.short	0x0a80


	//----- nvinfo : EIATTR_SW_WAR
	.align		4
.L_170:
        /*0050*/ 	.byte	0x04, 0x36
        /*0052*/ 	.short	(.L_172 - .L_171)
.L_171:
        /*0054*/ 	.word	0x00000008
.L_172:


//--------------------- .nv.callgraph             --------------------------
	.section	.nv.callgraph,"",@"SHT_CUDA_CALLGRAPH"
	.align	4
	.sectionentsize	8
	.align		4
        /*0000*/ 	.word	0x00000000
	.align		4
        /*0004*/ 	.word	0xffffffff
	.align		4
        /*0008*/ 	.word	0x00000000
	.align		4
        /*000c*/ 	.word	0xfffffffe
	.align		4
        /*0010*/ 	.word	0x00000000
	.align		4
        /*0014*/ 	.word	0xfffffffd
	.align		4
        /*0018*/ 	.word	0x00000000
	.align		4
        /*001c*/ 	.word	0xfffffffc


//--------------------- .nv.constant4             --------------------------
	.section	.nv.constant4,"a",@progbits
	.align	8
	.align		8
.nv.constant4:
        /*0000*/ 	.dword	_ZN82_INTERNAL_fce35b4c_46_flash_fwd_hdim192_128_fp16_paged_split_sm90_cu_f3e6f9ee_31574cuda3std3__45__cpo5beginE
	.align		8
        /*0008*/ 	.dword	_ZN82_INTERNAL_fce35b4c_46_flash_fwd_hdim192_128_fp16_paged_split_sm90_cu_f3e6f9ee_31574cuda3std3__45__cpo3endE
	.align		8
        /*0010*/ 	.dword	_ZN82_INTERNAL_fce35b4c_46_flash_fwd_hdim192_128_fp16_paged_split_sm90_cu_f3e6f9ee_31574cuda3std3__45__cpo6cbeginE
	.align		8
        /*0018*/ 	.dword	_ZN82_INTERNAL_fce35b4c_46_flash_fwd_hdim192_128_fp16_paged_split_sm90_cu_f3e6f9ee_31574cuda3std3__45__cpo4cendE
	.align		8
        /*0020*/ 	.dword	_ZN82_INTERNAL_fce35b4c_46_flash_fwd_hdim192_128_fp16_paged_split_sm90_cu_f3e6f9ee_31574cuda3std3__484_GLOBAL__N__fce35b4c_46_flash_fwd_hdim192_128_fp16_paged_split_sm90_cu_f3e6f9ee_31576ignoreE
	.align		8
        /*0028*/ 	.dword	_ZN82_INTERNAL_fce35b4c_46_flash_fwd_hdim192_128_fp16_paged_split_sm90_cu_f3e6f9ee_31574cuda3std3__419piecewise_constructE
	.align		8
        /*0030*/ 	.dword	_ZN82_INTERNAL_fce35b4c_46_flash_fwd_hdim192_128_fp16_paged_split_sm90_cu_f3e6f9ee_31574cuda3std3__48in_placeE
	.align		8
        /*0038*/ 	.dword	_ZN82_INTERNAL_fce35b4c_46_flash_fwd_hdim192_128_fp16_paged_split_sm90_cu_f3e6f9ee_31574cuda3std6ranges3__45__cpo4swapE
	.align		8
        /*0040*/ 	.dword	_ZN82_INTERNAL_fce35b4c_46_flash_fwd_hdim192_128_fp16_paged_split_sm90_cu_f3e6f9ee_31574cuda3std6ranges3__45__cpo9iter_moveE
	.align		8
        /*0048*/ 	.dword	_ZN82_INTERNAL_fce35b4c_46_flash_fwd_hdim192_128_fp16_paged_split_sm90_cu_f3e6f9ee_31574cute7productE
	.align		8
        /*0050*/ 	.dword	_ZN82_INTERNAL_fce35b4c_46_flash_fwd_hdim192_128_fp16_paged_split_sm90_cu_f3e6f9ee_31574cute1_E


//--------------------- .text._ZN7cutlass13device_kernelIN5flash11enable_sm90INS1_16FlashAttnFwdSm90INS1_25CollectiveMainloopFwdSm90ILi2EN4cute5tupleIJNS5_1CILi1EEES8_S8_EEENS6_IJNS7_ILi128EEENS7_ILi96EEENS7_ILi192EEEEEELi128ENS_6half_tEfNS_4arch4Sm90ELb0ELb0ELb0ELb0ELb1ELb0ELb0ELb1ELb1ELb1ELb1ELb0EEENS1_21CollectiveEpilogueFwdINS6_IJSA_SA_SB_EEES9_SE_SG_Li256ELb0ELb1ELb1ELb0EEENS1_19SingleTileSchedulerILb0ELb1ELb1ELi128EEEEEEEEEvNT_6ParamsE --------------------------
	.section	.text._ZN7cutlass13device_kernelIN5flash11enable_sm90INS1_16FlashAttnFwdSm90INS1_25CollectiveMainloopFwdSm90ILi2EN4cute5tupleIJNS5_1CILi1EEES8_S8_EEENS6_IJNS7_ILi128EEENS7_ILi96EEENS7_ILi192EEEEEELi128ENS_6half_tEfNS_4arch4Sm90ELb0ELb0ELb0ELb0ELb1ELb0ELb0ELb1ELb1ELb1ELb1ELb0EEENS1_21CollectiveEpilogueFwdINS6_IJSA_SA_SB_EEES9_SE_SG_Li256ELb0ELb1ELb1ELb0EEENS1_19SingleTileSchedulerILb0ELb1ELb1ELi128EEEEEEEEEvNT_6ParamsE,"ax",@progbits
	.align	128
.text._ZN7cutlass13device_kernelIN5flash11enable_sm90INS1_16FlashAttnFwdSm90INS1_25CollectiveMainloopFwdSm90ILi2EN4cute5tupleIJNS5_1CILi1EEES8_S8_EEENS6_IJNS7_ILi128EEENS7_ILi96EEENS7_ILi192EEEEEELi128ENS_6half_tEfNS_4arch4Sm90ELb0ELb0ELb0ELb0ELb1ELb0ELb0ELb1ELb1ELb1ELb1ELb0EEENS1_21CollectiveEpilogueFwdINS6_IJSA_SA_SB_EEES9_SE_SG_Li256ELb0ELb1ELb1ELb0EEENS1_19SingleTileSchedulerILb0ELb1ELb1ELi128EEEEEEEEEvNT_6ParamsE:
        .type           _ZN7cutlass13device_kernelIN5flash11enable_sm90INS1_16FlashAttnFwdSm90INS1_25CollectiveMainloopFwdSm90ILi2EN4cute5tupleIJNS5_1CILi1EEES8_S8_EEENS6_IJNS7_ILi128EEENS7_ILi96EEENS7_ILi192EEEEEELi128ENS_6half_tEfNS_4arch4Sm90ELb0ELb0ELb0ELb0ELb1ELb0ELb0ELb1ELb1ELb1ELb1ELb0EEENS1_21CollectiveEpilogueFwdINS6_IJSA_SA_SB_EEES9_SE_SG_Li256ELb0ELb1ELb1ELb0EEENS1_19SingleTileSchedulerILb0ELb1ELb1ELi128EEEEEEEEEvNT_6ParamsE,@function
        .size           _ZN7cutlass13device_kernelIN5flash11enable_sm90INS1_16FlashAttnFwdSm90INS1_25CollectiveMainloopFwdSm90ILi2EN4cute5tupleIJNS5_1CILi1EEES8_S8_EEENS6_IJNS7_ILi128EEENS7_ILi96EEENS7_ILi192EEEEEELi128ENS_6half_tEfNS_4arch4Sm90ELb0ELb0ELb0ELb0ELb1ELb0ELb0ELb1ELb1ELb1ELb1ELb0EEENS1_21CollectiveEpilogueFwdINS6_IJSA_SA_SB_EEES9_SE_SG_Li256ELb0ELb1ELb1ELb0EEENS1_19SingleTileSchedulerILb0ELb1ELb1ELi128EEEEEEEEEvNT_6ParamsE,(.L_x_9 - _ZN7cutlass13device_kernelIN5flash11enable_sm90INS1_16FlashAttnFwdSm90INS1_25CollectiveMainloopFwdSm90ILi2EN4cute5tupleIJNS5_1CILi1EEES8_S8_EEENS6_IJNS7_ILi128EEENS7_ILi96EEENS7_ILi192EEEEEELi128ENS_6half_tEfNS_4arch4Sm90ELb0ELb0ELb0ELb0ELb1ELb0ELb0ELb1ELb1ELb1ELb1ELb0EEENS1_21CollectiveEpilogueFwdINS6_IJSA_SA_SB_EEES9_SE_SG_Li256ELb0ELb1ELb1ELb0EEENS1_19SingleTileSchedulerILb0ELb1ELb1ELi128EEEEEEEEEvNT_6ParamsE)
        .other          _ZN7cutlass13device_kernelIN5flash11enable_sm90INS1_16FlashAttnFwdSm90INS1_25CollectiveMainloopFwdSm90ILi2EN4cute5tupleIJNS5_1CILi1EEES8_S8_EEENS6_IJNS7_ILi128EEENS7_ILi96EEENS7_ILi192EEEEEELi128ENS_6half_tEfNS_4arch4Sm90ELb0ELb0ELb0ELb0ELb1ELb0ELb0ELb1ELb1ELb1ELb1ELb0EEENS1_21CollectiveEpilogueFwdINS6_IJSA_SA_SB_EEES9_SE_SG_Li256ELb0ELb1ELb1ELb0EEENS1_19SingleTileSchedulerILb0ELb1ELb1ELi128EEEEEEEEEvNT_6ParamsE,@"STO_CUDA_ENTRY STV_DEFAULT"
_ZN7cutlass13device_kernelIN5flash11enable_sm90INS1_16FlashAttnFwdSm90INS1_25CollectiveMainloopFwdSm90ILi2EN4cute5tupleIJNS5_1CILi1EEES8_S8_EEENS6_IJNS7_ILi128EEENS7_ILi96EEENS7_ILi192EEEEEELi128ENS_6half_tEfNS_4arch4Sm90ELb0ELb0ELb0ELb0ELb1ELb0ELb0ELb1ELb1ELb1ELb1ELb0EEENS1_21CollectiveEpilogueFwdINS6_IJSA_SA_SB_EEES9_SE_SG_Li256ELb0ELb1ELb1ELb0EEENS1_19SingleTileSchedulerILb0ELb1ELb1ELi128EEEEEEEEEvNT_6ParamsE:
[----:B------:R-:W-:Y:S01]  /*0000*/  LDC R1, c[0x0][0x37c] ;  /* 0x0000df00ff017b82 */ /* 0x000fe20000000800 */
[----:B------:R-:W-:Y:S05]  /*0010*/  EXIT ;  /* 0x000000000000794d */ /* 0x000fea0003800000 */
.L_x_0:
[----:B------:R-:W-:-:S00]  /*0020*/  BRA `(.L_x_0) ;  /* 0xfffffffc00fc7947 */ /* 0x000fc0000383ffff */
[----:B------:R-:W-:-:S00]  /*0030*/  NOP ;  /* 0x0000000000007918 */ /* 0x000fc00000000000 */
        /* <DEDUP_REMOVED lines=12> */
.L_x_9:


//--------------------- .text._ZN7cutlass13device_kernelIN5flash11enable_sm90INS1_16FlashAttnFwdSm90INS1_25CollectiveMainloopFwdSm90ILi2EN4cute5tupleIJNS5_1CILi1EEES8_S8_EEENS6_IJNS7_ILi128EEENS7_ILi96EEENS7_ILi192EEEEEELi128ENS_6half_tEfNS_4arch4Sm90ELb0ELb0ELb0ELb1ELb1ELb0ELb0ELb1ELb1ELb1ELb1ELb0EEENS1_21CollectiveEpilogueFwdINS6_IJSA_SA_SB_EEES9_SE_SG_Li256ELb1ELb1ELb1ELb0EEENS1_36VarlenDynamicPersistentTileSchedulerILi128ELi96ELi256ELi128ELb1ELb1ELb1ELb0ELb1ELb1EEEEEEEEEvNT_6ParamsE --------------------------
	.section	.text._ZN7cutlass13device_kernelIN5flash11enable_sm90INS1_16FlashAttnFwdSm90INS1_25CollectiveMainloopFwdSm90ILi2EN4cute5tupleIJNS5_1CILi1EEES8_S8_EEENS6_IJNS7_ILi128EEENS7_ILi96EEENS7_ILi192EEEEEELi128ENS_6half_tEfNS_4arch4Sm90ELb0ELb0ELb0ELb1ELb1ELb0ELb0ELb1ELb1ELb1ELb1ELb0EEENS1_21CollectiveEpilogueFwdINS6_IJSA_SA_SB_EEES9_SE_SG_Li256ELb1ELb1ELb1ELb0EEENS1_36VarlenDynamicPersistentTileSchedulerILi128ELi96ELi256ELi128ELb1ELb1ELb1ELb0ELb1ELb1EEEEEEEEEvNT_6ParamsE,"ax",@progbits
	.align	128
.text._ZN7cutlass13device_kernelIN5flash11enable_sm90INS1_16FlashAttnFwdSm90INS1_25CollectiveMainloopFwdSm90ILi2EN4cute5tupleIJNS5_1CILi1EEES8_S8_EEENS6_IJNS7_ILi128EEENS7_ILi96EEENS7_ILi192EEEEEELi128ENS_6half_tEfNS_4arch4Sm90ELb0ELb0ELb0ELb1ELb1ELb0ELb0ELb1ELb1ELb1ELb1ELb0EEENS1_21CollectiveEpilogueFwdINS6_IJSA_SA_SB_EEES9_SE_SG_Li256ELb1ELb1ELb1ELb0EEENS1_36VarlenDynamicPersistentTileSchedulerILi128ELi96ELi256ELi128ELb1ELb1ELb1ELb0ELb1ELb1EEEEEEEEEvNT_6ParamsE:
        .type           _ZN7cutlass13device_kernelIN5flash11enable_sm90INS1_16FlashAttnFwdSm90INS1_25CollectiveMainloopFwdSm90ILi2EN4cute5tupleIJNS5_1CILi1EEES8_S8_EEENS6_IJNS7_ILi128EEENS7_ILi96EEENS7_ILi192EEEEEELi128ENS_6half_tEfNS_4arch4Sm90ELb0ELb0ELb0ELb1ELb1ELb0ELb0ELb1ELb1ELb1ELb1ELb0EEENS1_21CollectiveEpilogueFwdINS6_IJSA_SA_SB_EEES9_SE_SG_Li256ELb1ELb1ELb1ELb0EEENS1_36VarlenDynamicPersistentTileSchedulerILi128ELi96ELi256ELi128ELb1ELb1ELb1ELb0ELb1ELb1EEEEEEEEEvNT_6ParamsE,@function
        .size           _ZN7cutlass13device_kernelIN5flash11enable_sm90INS1_16FlashAttnFwdSm90INS1_25CollectiveMainloopFwdSm90ILi2EN4cute5tupleIJNS5_1CILi1EEES8_S8_EEENS6_IJNS7_ILi128EEENS7_ILi96EEENS7_ILi192EEEEEELi128ENS_6half_tEfNS_4arch4Sm90ELb0ELb0ELb0ELb1ELb1ELb0ELb0ELb1ELb1ELb1ELb1ELb0EEENS1_21CollectiveEpilogueFwdINS6_IJSA_SA_SB_EEES9_SE_SG_Li256ELb1ELb1ELb1ELb0EEENS1_36VarlenDynamicPersistentTileSchedulerILi128ELi96ELi256ELi128ELb1ELb1ELb1ELb0ELb1ELb1EEEEEEEEEvNT_6ParamsE,(.L_x_10 - _ZN7cutlass13device_kernelIN5flash11enable_sm90INS1_16FlashAttnFwdSm90INS1_25CollectiveMainloopFwdSm90ILi2EN4cute5tupleIJNS5_1CILi1EEES8_S8_EEENS6_IJNS7_ILi128EEENS7_ILi96EEENS7_ILi192EEEEEELi128ENS_6half_tEfNS_4arch4Sm90ELb0ELb0ELb0ELb1ELb1ELb0ELb0ELb1ELb1ELb1ELb1ELb0EEENS1_21CollectiveEpilogueFwdINS6_IJSA_SA_SB_EEES9_SE_SG_Li256ELb1ELb1ELb1ELb0EEENS1_36VarlenDynamicPersistentTileSchedulerILi128ELi96ELi256ELi128ELb1ELb1ELb1ELb0ELb1ELb1EEEEEEEEEvNT_6ParamsE)
        .other          _ZN7cutlass13device_kernelIN5flash11enable_sm90INS1_16FlashAttnFwdSm90INS1_25CollectiveMainloopFwdSm90ILi2EN4cute5tupleIJNS5_1CILi1EEES8_S8_EEENS6_IJNS7_ILi128EEENS7_ILi96EEENS7_ILi192EEEEEELi128ENS_6half_tEfNS_4arch4Sm90ELb0ELb0ELb0ELb1ELb1ELb0ELb0ELb1ELb1ELb1ELb1ELb0EEENS1_21CollectiveEpilogueFwdINS6_IJSA_SA_SB_EEES9_SE_SG_Li256ELb1ELb1ELb1ELb0EEENS1_36VarlenDynamicPersistentTileSchedulerILi128ELi96ELi256ELi128ELb1ELb1ELb1ELb0ELb1ELb1EEEEEEEEEvNT_6ParamsE,@"STO_CUDA_ENTRY STV_DEFAULT"
_ZN7cutlass13device_kernelIN5flash11enable_sm90INS1_16FlashAttnFwdSm90INS1_25CollectiveMainloopFwdSm90ILi2EN4cute5tupleIJNS5_1CILi1EEES8_S8_EEENS6_IJNS7_ILi128EEENS7_ILi96EEENS7_ILi192EEEEEELi128ENS_6half_tEfNS_4arch4Sm90ELb0ELb0ELb0ELb1ELb1ELb0ELb0ELb1ELb1ELb1ELb1ELb0EEENS1_21CollectiveEpilogueFwdINS6_IJSA_SA_SB_EEES9_SE_SG_Li256ELb1ELb1ELb1ELb0EEENS1_36VarlenDynamicPersistentTileSchedulerILi128ELi96ELi256ELi128ELb1ELb1ELb1ELb0ELb1ELb1EEEEEEEEEvNT_6ParamsE:
[----:B------:R-:W-:Y:S01]  /*0000*/  LDC R1, c[0x0][0x37c] ;  /* 0x0000df00ff017b82 */ /* 0x000fe20000000800 */
[----:B------:R-:W-:Y:S05]  /*0010*/  EXIT ;  /* 0x000000000000794d */ /* 0x000fea0003800000 */
.L_x_1:
        /* <DEDUP_REMOVED lines=14> */
.L_x_10:


//--------------------- .text._ZN7cutlass13device_kernelIN5flash11enable_sm90INS1_16FlashAttnFwdSm90INS1_25CollectiveMainloopFwdSm90ILi2EN4cute5tupleIJNS5_1CILi1EEES8_S8_EEENS6_IJNS7_ILi128EEENS7_ILi96EEENS7_ILi192EEEEEELi128ENS_6half_tEfNS_4arch4Sm90ELb0ELb0ELb0ELb1ELb1ELb1ELb0ELb1ELb1ELb1ELb1ELb0EEENS1_21CollectiveEpilogueFwdINS6_IJSA_SA_SB_EEES9_SE_SG_Li256ELb1ELb1ELb1ELb0EEENS1_36VarlenDynamicPersistentTileSchedulerILi128ELi96ELi256ELi128ELb1ELb1ELb1ELb0ELb1ELb1EEEEEEEEEvNT_6ParamsE --------------------------
	.section	.text._ZN7cutlass13device_kernelIN5flash11enable_sm90INS1_16FlashAttnFwdSm90INS1_25CollectiveMainloopFwdSm90ILi2EN4cute5tupleIJNS5_1CILi1EEES8_S8_EEENS6_IJNS7_ILi128EEENS7_ILi96EEENS7_ILi192EEEEEELi128ENS_6half_tEfNS_4arch4Sm90ELb0ELb0ELb0ELb1ELb1ELb1ELb0ELb1ELb1ELb1ELb1ELb0EEENS1_21CollectiveEpilogueFwdINS6_IJSA_SA_SB_EEES9_SE_SG_Li256ELb1ELb1ELb1ELb0EEENS1_36VarlenDynamicPersistentTileSchedulerILi128ELi96ELi256ELi128ELb1ELb1ELb1ELb0ELb1ELb1EEEEEEEEEvNT_6ParamsE,"ax",@progbits
	.align	128
.text._ZN7cutlass13device_kernelIN5flash11enable_sm90INS1_16FlashAttnFwdSm90INS1_25CollectiveMainloopFwdSm90ILi2EN4cute5tupleIJNS5_1CILi1EEES8_S8_EEENS6_IJNS7_ILi128EEENS7_ILi96EEENS7_ILi192EEEEEELi128ENS_6half_tEfNS_4arch4Sm90ELb0ELb0ELb0ELb1ELb1ELb1ELb0ELb1ELb1ELb1ELb1ELb0EEENS1_21CollectiveEpilogueFwdINS6_IJSA_SA_SB_EEES9_SE_SG_Li256ELb1ELb1ELb1ELb0EEENS1_36VarlenDynamicPersistentTileSchedulerILi128ELi96ELi256ELi128ELb1ELb1ELb1ELb0ELb1ELb1EEEEEEEEEvNT_6ParamsE:
        .type           _ZN7cutlass13device_kernelIN5flash11enable_sm90INS1_16FlashAttnFwdSm90INS1_25CollectiveMainloopFwdSm90ILi2EN4cute5tupleIJNS5_1CILi1EEES8_S8_EEENS6_IJNS7_ILi128EEENS7_ILi96EEENS7_ILi192EEEEEELi128ENS_6half_tEfNS_4arch4Sm90ELb0ELb0ELb0ELb1ELb1ELb1ELb0ELb1ELb1ELb1ELb1ELb0EEENS1_21CollectiveEpilogueFwdINS6_IJSA_SA_SB_EEES9_SE_SG_Li256ELb1ELb1ELb1ELb0EEENS1_36VarlenDynamicPersistentTileSchedulerILi128ELi96ELi256ELi128ELb1ELb1ELb1ELb0ELb1ELb1EEEEEEEEEvNT_6ParamsE,@function
        .size           _ZN7cutlass13device_kernelIN5flash11enable_sm90INS1_16FlashAttnFwdSm90INS1_25CollectiveMainloopFwdSm90ILi2EN4cute5tupleIJNS5_1CILi1EEES8_S8_EEENS6_IJNS7_ILi128EEENS7_ILi96EEENS7_ILi192EEEEEELi128ENS_6half_tEfNS_4arch4Sm90ELb0ELb0ELb0ELb1ELb1ELb1ELb0ELb1ELb1ELb1ELb1ELb0EEENS1_21CollectiveEpilogueFwdINS6_IJSA_SA_SB_EEES9_SE_SG_Li256ELb1ELb1ELb1ELb0EEENS1_36VarlenDynamicPersistentTileSchedulerILi128ELi96ELi256ELi128ELb1ELb1ELb1ELb0ELb1ELb1EEEEEEEEEvNT_6ParamsE,(.L_x_11 - _ZN7cutlass13device_kernelIN5flash11enable_sm90INS1_16FlashAttnFwdSm90INS1_25CollectiveMainloopFwdSm90ILi2EN4cute5tupleIJNS5_1CILi1EEES8_S8_EEENS6_IJNS7_ILi128EEENS7_ILi96EEENS7_ILi192EEEEEELi128ENS_6half_tEfNS_4arch4Sm90ELb0ELb0ELb0ELb1ELb1ELb1ELb0ELb1ELb1ELb1ELb1ELb0EEENS1_21CollectiveEpilogueFwdINS6_IJSA_SA_SB_EEES9_SE_SG_Li256ELb1ELb1ELb1ELb0EEENS1_36VarlenDynamicPersistentTileSchedulerILi128ELi96ELi256ELi128ELb1ELb1ELb1ELb0ELb1ELb1EEEEEEEEEvNT_6ParamsE)
        .other          _ZN7cutlass13device_kernelIN5flash11enable_sm90INS1_16FlashAttnFwdSm90INS1_25CollectiveMainloopFwdSm90ILi2EN4cute5tupleIJNS5_1CILi1EEES8_S8_EEENS6_IJNS7_ILi128EEENS7_ILi96EEENS7_ILi192EEEEEELi128ENS_6half_tEfNS_4arch4Sm90ELb0ELb0ELb0ELb1ELb1ELb1ELb0ELb1ELb1ELb1ELb1ELb0EEENS1_21CollectiveEpilogueFwdINS6_IJSA_SA_SB_EEES9_SE_SG_Li256ELb1ELb1ELb1ELb0EEENS1_36VarlenDynamicPersistentTileSchedulerILi128ELi96ELi256ELi128ELb1ELb1ELb1ELb0ELb1ELb1EEEEEEEEEvNT_6ParamsE,@"STO_CUDA_ENTRY STV_DEFAULT"
_ZN7cutlass13device_kernelIN5flash11enable_sm90INS1_16FlashAttnFwdSm90INS1_25CollectiveMainloopFwdSm90ILi2EN4cute5tupleIJNS5_1CILi1EEES8_S8_EEENS6_IJNS7_ILi128EEENS7_ILi96EEENS7_ILi192EEEEEELi128ENS_6half_tEfNS_4arch4Sm90ELb0ELb0ELb0ELb1ELb1ELb1ELb0ELb1ELb1ELb1ELb1ELb0EEENS1_21CollectiveEpilogueFwdINS6_IJSA_SA_SB_EEES9_SE_SG_Li256ELb1ELb1ELb1ELb0EEENS1_36VarlenDynamicPersistentTileSchedulerILi128ELi96ELi256ELi128ELb1ELb1ELb1ELb0ELb1ELb1EEEEEEEEEvNT_6ParamsE:
[----:B------:R-:W-:Y:S01]  /*0000*/  LDC R1, c[0x0][0x37c] ;  /* 0x0000df00ff017b82 */ /* 0x000fe20000000800 */
[----:B------:R-:W-:Y:S05]  /*0010*/  EXIT ;  /* 0x000000000000794d */ /* 0x000fea0003800000 */
.L_x_2:
        /* <DEDUP_REMOVED lines=14> */
.L_x_11:


//--------------------- .text._ZN7cutlass13device_kernelIN5flash11enable_sm90INS1_16FlashAttnFwdSm90INS1_25CollectiveMainloopFwdSm90ILi2EN4cute5tupleIJNS5_1CILi1EEES8_S8_EEENS6_IJNS7_ILi128EEENS7_ILi96EEENS7_ILi192EEEEEELi128ENS_6half_tEfNS_4arch4Sm90ELb0ELb1ELb0ELb0ELb1ELb0ELb0ELb1ELb1ELb1ELb1ELb0EEENS1_21CollectiveEpilogueFwdINS6_IJSA_SA_SB_EEES9_SE_SG_Li256ELb0ELb1ELb1ELb0EEENS1_19SingleTileSchedulerILb0ELb1ELb1ELi128EEEEEEEEEvNT_6ParamsE --------------------------
	.section	.text._ZN7cutlass13device_kernelIN5flash11enable_sm90INS1_16FlashAttnFwdSm90INS1_25CollectiveMainloopFwdSm90ILi2EN4cute5tupleIJNS5_1CILi1EEES8_S8_EEENS6_IJNS7_ILi128EEENS7_ILi96EEENS7_ILi192EEEEEELi128ENS_6half_tEfNS_4arch4Sm90ELb0ELb1ELb0ELb0ELb1ELb0ELb0ELb1ELb1ELb1ELb1ELb0EEENS1_21CollectiveEpilogueFwdINS6_IJSA_SA_SB_EEES9_SE_SG_Li256ELb0ELb1ELb1ELb0EEENS1_19SingleTileSchedulerILb0ELb1ELb1ELi128EEEEEEEEEvNT_6ParamsE,"ax",@progbits
	.align	128
.text._ZN7cutlass13device_kernelIN5flash11enable_sm90INS1_16FlashAttnFwdSm90INS1_25CollectiveMainloopFwdSm90ILi2EN4cute5tupleIJNS5_1CILi1EEES8_S8_EEENS6_IJNS7_ILi128EEENS7_ILi96EEENS7_ILi192EEEEEELi128ENS_6half_tEfNS_4arch4Sm90ELb0ELb1ELb0ELb0ELb1ELb0ELb0ELb1ELb1ELb1ELb1ELb0EEENS1_21CollectiveEpilogueFwdINS6_IJSA_SA_SB_EEES9_SE_SG_Li256ELb0ELb1ELb1ELb0EEENS1_19SingleTileSchedulerILb0ELb1ELb1ELi128EEEEEEEEEvNT_6ParamsE:
        .type           _ZN7cutlass13device_kernelIN5flash11enable_sm90INS1_16FlashAttnFwdSm90INS1_25CollectiveMainloopFwdSm90ILi2EN4cute5tupleIJNS5_1CILi1EEES8_S8_EEENS6_IJNS7_ILi128EEENS7_ILi96EEENS7_ILi192EEEEEELi128ENS_6half_tEfNS_4arch4Sm90ELb0ELb1ELb0ELb0ELb1ELb0ELb0ELb1ELb1ELb1ELb1ELb0EEENS1_21CollectiveEpilogueFwdINS6_IJSA_SA_SB_EEES9_SE_SG_Li256ELb0ELb1ELb1ELb0EEENS1_19SingleTileSchedulerILb0ELb1ELb1ELi128EEEEEEEEEvNT_6ParamsE,@function
        .size           _ZN7cutlass13device_kernelIN5flash11enable_sm90INS1_16FlashAttnFwdSm90INS1_25CollectiveMainloopFwdSm90ILi2EN4cute5tupleIJNS5_1CILi1EEES8_S8_EEENS6_IJNS7_ILi128EEENS7_ILi96EEENS7_ILi192EEEEEELi128ENS_6half_tEfNS_4arch4Sm90ELb0ELb1ELb0ELb0ELb1ELb0ELb0ELb1ELb1ELb1ELb1ELb0EEENS1_21CollectiveEpilogueFwdINS6_IJSA_SA_SB_EEES9_SE_SG_Li256ELb0ELb1ELb1ELb0EEENS1_19SingleTileSchedulerILb0ELb1ELb1ELi128EEEEEEEEEvNT_6ParamsE,(.L_x_12 - _ZN7cutlass13device_kernelIN5flash11enable_sm90INS1_16FlashAttnFwdSm90INS1_25CollectiveMainloopFwdSm90ILi2EN4cute5tupleIJNS5_1CILi1EEES8_S8_EEENS6_IJNS7_ILi128EEENS7_ILi96EEENS7_ILi192EEEEEELi128ENS_6half_tEfNS_4arch4Sm90ELb0ELb1ELb0ELb0ELb1ELb0ELb0ELb1ELb1ELb1ELb1ELb0EEENS1_21CollectiveEpilogueFwdINS6_IJSA_SA_SB_EEES9_SE_SG_Li256ELb0ELb1ELb1ELb0EEENS1_19SingleTileSchedulerILb0ELb1ELb1ELi128EEEEEEEEEvNT_6ParamsE)
        .other          _ZN7cutlass13device_kernelIN5flash11enable_sm90INS1_16FlashAttnFwdSm90INS1_25CollectiveMainloopFwdSm90ILi2EN4cute5tupleIJNS5_1CILi1EEES8_S8_EEENS6_IJNS7_ILi128EEENS7_ILi96EEENS7_ILi192EEEEEELi128ENS_6half_tEfNS_4arch4Sm90ELb0ELb1ELb0ELb0ELb1ELb0ELb0ELb1ELb1ELb1ELb1ELb0EEENS1_21CollectiveEpilogueFwdINS6_IJSA_SA_SB_EEES9_SE_SG_Li256ELb0ELb1ELb1ELb0EEENS1_19SingleTileSchedulerILb0ELb1ELb1ELi128EEEEEEEEEvNT_6ParamsE,@"STO_CUDA_ENTRY STV_DEFAULT"
_ZN7cutlass13device_kernelIN5flash11enable_sm90INS1_16FlashAttnFwdSm90INS1_25CollectiveMainloopFwdSm90ILi2EN4cute5tupleIJNS5_1CILi1EEES8_S8_EEENS6_IJNS7_ILi128EEENS7_ILi96EEENS7_ILi192EEEEEELi128ENS_6half_tEfNS_4arch4Sm90ELb0ELb1ELb0ELb0ELb1ELb0ELb0ELb1ELb1ELb1ELb1ELb0EEENS1_21CollectiveEpilogueFwdINS6_IJSA_SA_SB_EEES9_SE_SG_Li256ELb0ELb1ELb1ELb0EEENS1_19SingleTileSchedulerILb0ELb1ELb1ELi128EEEEEEEEEvNT_6ParamsE:
[----:B------:R-:W-:Y:S01]  /*0000*/  LDC R1, c[0x0][0x37c] ;  /* 0x0000df00ff017b82 */ /* 0x000fe20000000800 */
[----:B------:R-:W-:Y:S05]  /*0010*/  EXIT ;  /* 0x000000000000794d */ /* 0x000fea0003800000 */
.L_x_3:
        /* <DEDUP_REMOVED lines=14> */
.L_x_12:


//--------------------- .text._ZN7cutlass13device_kernelIN5flash11enable_sm90INS1_16FlashAttnFwdSm90INS1_25CollectiveMainloopFwdSm90ILi2EN4cute5tupleIJNS5_1CILi1EEES8_S8_EEENS6_IJNS7_ILi128EEENS7_ILi96EEENS7_ILi192EEEEEELi128ENS_6half_tEfNS_4arch4Sm90ELb0ELb1ELb0ELb1ELb1ELb0ELb0ELb1ELb1ELb1ELb1ELb0EEENS1_21CollectiveEpilogueFwdINS6_IJSA_SA_SB_EEES9_SE_SG_Li256ELb1ELb1ELb1ELb0EEENS1_36VarlenDynamicPersistentTileSchedulerILi128ELi96ELi256ELi128ELb1ELb1ELb1ELb1ELb0ELb1EEEEEEEEEvNT_6ParamsE --------------------------
	.section	.text._ZN7cutlass13device_kernelIN5flash11enable_sm90INS1_16FlashAttnFwdSm90INS1_25CollectiveMainloopFwdSm90ILi2EN4cute5tupleIJNS5_1CILi1EEES8_S8_EEENS6_IJNS7_ILi128EEENS7_ILi96EEENS7_ILi192EEEEEELi128ENS_6half_tEfNS_4arch4Sm90ELb0ELb1ELb0ELb1ELb1ELb0ELb0ELb1ELb1ELb1ELb1ELb0EEENS1_21CollectiveEpilogueFwdINS6_IJSA_SA_SB_EEES9_SE_SG_Li256ELb1ELb1ELb1ELb0EEENS1_36VarlenDynamicPersistentTileSchedulerILi128ELi96ELi256ELi128ELb1ELb1ELb1ELb1ELb0ELb1EEEEEEEEEvNT_6ParamsE,"ax",@progbits
	.align	128
.text._ZN7cutlass13device_kernelIN5flash11enable_sm90INS1_16FlashAttnFwdSm90INS1_25CollectiveMainloopFwdSm90ILi2EN4cute5tupleIJNS5_1CILi1EEES8_S8_EEENS6_IJNS7_ILi128EEENS7_ILi96EEENS7_ILi192EEEEEELi128ENS_6half_tEfNS_4arch4Sm90ELb0ELb1ELb0ELb1ELb1ELb0ELb0ELb1ELb1ELb1ELb1ELb0EEENS1_21CollectiveEpilogueFwdINS6_IJSA_SA_SB_EEES9_SE_SG_Li256ELb1ELb1ELb1ELb0EEENS1_36VarlenDynamicPersistentTileSchedulerILi128ELi96ELi256ELi128ELb1ELb1ELb1ELb1ELb0ELb1EEEEEEEEEvNT_6ParamsE:
        .type           _ZN7cutlass13device_kernelIN5flash11enable_sm90INS1_16FlashAttnFwdSm90INS1_25CollectiveMainloopFwdSm90ILi2EN4cute5tupleIJNS5_1CILi1EEES8_S8_EEENS6_IJNS7_ILi128EEENS7_ILi96EEENS7_ILi192EEEEEELi128ENS_6half_tEfNS_4arch4Sm90ELb0ELb1ELb0ELb1ELb1ELb0ELb0ELb1ELb1ELb1ELb1ELb0EEENS1_21CollectiveEpilogueFwdINS6_IJSA_SA_SB_EEES9_SE_SG_Li256ELb1ELb1ELb1ELb0EEENS1_36VarlenDynamicPersistentTileSchedulerILi128ELi96ELi256ELi128ELb1ELb1ELb1ELb1ELb0ELb1EEEEEEEEEvNT_6ParamsE,@function
        .size           _ZN7cutlass13device_kernelIN5flash11enable_sm90INS1_16FlashAttnFwdSm90INS1_25CollectiveMainloopFwdSm90ILi2EN4cute5tupleIJNS5_1CILi1EEES8_S8_EEENS6_IJNS7_ILi128EEENS7_ILi96EEENS7_ILi192EEEEEELi128ENS_6half_tEfNS_4arch4Sm90ELb0ELb1ELb0ELb1ELb1ELb0ELb0ELb1ELb1ELb1ELb1ELb0EEENS1_21CollectiveEpilogueFwdINS6_IJSA_SA_SB_EEES9_SE_SG_Li256ELb1ELb1ELb1ELb0EEENS1_36VarlenDynamicPersistentTileSchedulerILi128ELi96ELi256ELi128ELb1ELb1ELb1ELb1ELb0ELb1EEEEEEEEEvNT_6ParamsE,(.L_x_13 - _ZN7cutlass13device_kernelIN5flash11enable_sm90INS1_16FlashAttnFwdSm90INS1_25CollectiveMainloopFwdSm90ILi2EN4cute5tupleIJNS5_1CILi1EEES8_S8_EEENS6_IJNS7_ILi128EEENS7_ILi96EEENS7_ILi192EEEEEELi128ENS_6half_tEfNS_4arch4Sm90ELb0ELb1ELb0ELb1ELb1ELb0ELb0ELb1ELb1ELb1ELb1ELb0EEENS1_21CollectiveEpilogueFwdINS6_IJSA_SA_SB_EEES9_SE_SG_Li256ELb1ELb1ELb1ELb0EEENS1_36VarlenDynamicPersistentTileSchedulerILi128ELi96ELi256ELi128ELb1ELb1ELb1ELb1ELb0ELb1EEEEEEEEEvNT_6ParamsE)
        .other          _ZN7cutlass13device_kernelIN5flash11enable_sm90INS1_16FlashAttnFwdSm90INS1_25CollectiveMainloopFwdSm90ILi2EN4cute5tupleIJNS5_1CILi1EEES8_S8_EEENS6_IJNS7_ILi128EEENS7_ILi96EEENS7_ILi192EEEEEELi128ENS_6half_tEfNS_4arch4Sm90ELb0ELb1ELb0ELb1ELb1ELb0ELb0ELb1ELb1ELb1ELb1ELb0EEENS1_21CollectiveEpilogueFwdINS6_IJSA_SA_SB_EEES9_SE_SG_Li256ELb1ELb1ELb1ELb0EEENS1_36VarlenDynamicPersistentTileSchedulerILi128ELi96ELi256ELi128ELb1ELb1ELb1ELb1ELb0ELb1EEEEEEEEEvNT_6ParamsE,@"STO_CUDA_ENTRY STV_DEFAULT"
_ZN7cutlass13device_kernelIN5flash11enable_sm90INS1_16FlashAttnFwdSm90INS1_25CollectiveMainloopFwdSm90ILi2EN4cute5tupleIJNS5_1CILi1EEES8_S8_EEENS6_IJNS7_ILi128EEENS7_ILi96EEENS7_ILi192EEEEEELi128ENS_6half_tEfNS_4arch4Sm90ELb0ELb1ELb0ELb1ELb1ELb0ELb0ELb1ELb1ELb1ELb1ELb0EEENS1_21CollectiveEpilogueFwdINS6_IJSA_SA_SB_EEES9_SE_SG_Li256ELb1ELb1ELb1ELb0EEENS1_36VarlenDynamicPersistentTileSchedulerILi128ELi96ELi256ELi128ELb1ELb1ELb1ELb1ELb0ELb1EEEEEEEEEvNT_6ParamsE:
[----:B------:R-:W-:Y:S01]  /*0000*/  LDC R1, c[0x0][0x37c] ;  /* 0x0000df00ff017b82 */ /* 0x000fe20000000800 */
[----:B------:R-:W-:Y:S05]  /*0010*/  EXIT ;  /* 0x000000000000794d */ /* 0x000fea0003800000 */
.L_x_4:
        /* <DEDUP_REMOVED lines=14> */
.L_x_13:


//--------------------- .text._ZN7cutlass13device_kernelIN5flash11enable_sm90INS1_16FlashAttnFwdSm90INS1_25CollectiveMainloopFwdSm90ILi2EN4cute5tupleIJNS5_1CILi1EEES8_S8_EEENS6_IJNS7_ILi128EEENS7_ILi96EEENS7_ILi192EEEEEELi128ENS_6half_tEfNS_4arch4Sm90ELb0ELb1ELb0ELb1ELb1ELb1ELb0ELb1ELb1ELb1ELb1ELb0EEENS1_21CollectiveEpilogueFwdINS6_IJSA_SA_SB_EEES9_SE_SG_Li256ELb1ELb1ELb1ELb0EEENS1_36VarlenDynamicPersistentTileSchedulerILi128ELi96ELi256ELi128ELb1ELb1ELb1ELb1ELb0ELb1EEEEEEEEEvNT_6ParamsE --------------------------
	.section	.text._ZN7cutlass13device_kernelIN5flash11enable_sm90INS1_16FlashAttnFwdSm90INS1_25CollectiveMainloopFwdSm90ILi2EN4cute5tupleIJNS5_1CILi1EEES8_S8_EEENS6_IJNS7_ILi128EEENS7_ILi96EEENS7_ILi192EEEEEELi128ENS_6half_tEfNS_4arch4Sm90ELb0ELb1ELb0ELb1ELb1ELb1ELb0ELb1ELb1ELb1ELb1ELb0EEENS1_21CollectiveEpilogueFwdINS6_IJSA_SA_SB_EEES9_SE_SG_Li256ELb1ELb1ELb1ELb0EEENS1_36VarlenDynamicPersistentTileSchedulerILi128ELi96ELi256ELi128ELb1ELb1ELb1ELb1ELb0ELb1EEEEEEEEEvNT_6ParamsE,"ax",@progbits
	.align	128
.text._ZN7cutlass13device_kernelIN5flash11enable_sm90INS1_16FlashAttnFwdSm90INS1_25CollectiveMainloopFwdSm90ILi2EN4cute5tupleIJNS5_1CILi1EEES8_S8_EEENS6_IJNS7_ILi128EEENS7_ILi96EEENS7_ILi192EEEEEELi128ENS_6half_tEfNS_4arch4Sm90ELb0ELb1ELb0ELb1ELb1ELb1ELb0ELb1ELb1ELb1ELb1ELb0EEENS1_21CollectiveEpilogueFwdINS6_IJSA_SA_SB_EEES9_SE_SG_Li256ELb1ELb1ELb1ELb0EEENS1_36VarlenDynamicPersistentTileSchedulerILi128ELi96ELi256ELi128ELb1ELb1ELb1ELb1ELb0ELb1EEEEEEEEEvNT_6ParamsE:
        .type           _ZN7cutlass13device_kernelIN5flash11enable_sm90INS1_16FlashAttnFwdSm90INS1_25CollectiveMainloopFwdSm90ILi2EN4cute5tupleIJNS5_1CILi1EEES8_S8_EEENS6_IJNS7_ILi128EEENS7_ILi96EEENS7_ILi192EEEEEELi128ENS_6half_tEfNS_4arch4Sm90ELb0ELb1ELb0ELb1ELb1ELb1ELb0ELb1ELb1ELb1ELb1ELb0EEENS1_21CollectiveEpilogueFwdINS6_IJSA_SA_SB_EEES9_SE_SG_Li256ELb1ELb1ELb1ELb0EEENS1_36VarlenDynamicPersistentTileSchedulerILi128ELi96ELi256ELi128ELb1ELb1ELb1ELb1ELb0ELb1EEEEEEEEEvNT_6ParamsE,@function
        .size           _ZN7cutlass13device_kernelIN5flash11enable_sm90INS1_16FlashAttnFwdSm90INS1_25CollectiveMainloopFwdSm90ILi2EN4cute5tupleIJNS5_1CILi1EEES8_S8_EEENS6_IJNS7_ILi128EEENS7_ILi96EEENS7_ILi192EEEEEELi128ENS_6half_tEfNS_4arch4Sm90ELb0ELb1ELb0ELb1ELb1ELb1ELb0ELb1ELb1ELb1ELb1ELb0EEENS1_21CollectiveEpilogueFwdINS6_IJSA_SA_SB_EEES9_SE_SG_Li256ELb1ELb1ELb1ELb0EEENS1_36VarlenDynamicPersistentTileSchedulerILi128ELi96ELi256ELi128ELb1ELb1ELb1ELb1ELb0ELb1EEEEEEEEEvNT_6ParamsE,(.L_x_14 - _ZN7cutlass13device_kernelIN5flash11enable_sm90INS1_16FlashAttnFwdSm90INS1_25CollectiveMainloopFwdSm90ILi2EN4cute5tupleIJNS5_1CILi1EEES8_S8_EEENS6_IJNS7_ILi128EEENS7_ILi96EEENS7_ILi192EEEEEELi128ENS_6half_tEfNS_4arch4Sm90ELb0ELb1ELb0ELb1ELb1ELb1ELb0ELb1ELb1ELb1ELb1ELb0EEENS1_21CollectiveEpilogueFwdINS6_IJSA_SA_SB_EEES9_SE_SG_Li256ELb1ELb1ELb1ELb0EEENS1_36VarlenDynamicPersistentTileSchedulerILi128ELi96ELi256ELi128ELb1ELb1ELb1ELb1ELb0ELb1EEEEEEEEEvNT_6ParamsE)
        .other          _ZN7cutlass13device_kernelIN5flash11enable_sm90INS1_16FlashAttnFwdSm90INS1_25CollectiveMainloopFwdSm90ILi2EN4cute5tupleIJNS5_1CILi1EEES8_S8_EEENS6_IJNS7_ILi128EEENS7_ILi96EEENS7_ILi192EEEEEELi128ENS_6half_tEfNS_4arch4Sm90ELb0ELb1ELb0ELb1ELb1ELb1ELb0ELb1ELb1ELb1ELb1ELb0EEENS1_21CollectiveEpilogueFwdINS6_IJSA_SA_SB_EEES9_SE_SG_Li256ELb1ELb1ELb1ELb0EEENS1_36VarlenDynamicPersistentTileSchedulerILi128ELi96ELi256ELi128ELb1ELb1ELb1ELb1ELb0ELb1EEEEEEEEEvNT_6ParamsE,@"STO_CUDA_ENTRY STV_DEFAULT"
_ZN7cutlass13device_kernelIN5flash11enable_sm90INS1_16FlashAttnFwdSm90INS1_25CollectiveMainloopFwdSm90ILi2EN4cute5tupleIJNS5_1CILi1EEES8_S8_EEENS6_IJNS7_ILi128EEENS7_ILi96EEENS7_ILi192EEEEEELi128ENS_6half_tEfNS_4arch4Sm90ELb0ELb1ELb0ELb1ELb1ELb1ELb0ELb1ELb1ELb1ELb1ELb0EEENS1_21CollectiveEpilogueFwdINS6_IJSA_SA_SB_EEES9_SE_SG_Li256ELb1ELb1ELb1ELb0EEENS1_36VarlenDynamicPersistentTileSchedulerILi128ELi96ELi256ELi128ELb1ELb1ELb1ELb1ELb0ELb1EEEEEEEEEvNT_6ParamsE:
[----:B------:R-:W-:Y:S01]  /*0000*/  LDC R1, c[0x0][0x37c] ;  /* 0x0000df00ff017b82 */ /* 0x000fe20000000800 */
[----:B------:R-:W-:Y:S05]  /*0010*/  EXIT ;  /* 0x000000000000794d */ /* 0x000fea0003800000 */
.L_x_5:
        /* <DEDUP_REMOVED lines=14> */
.L_x_14:


//--------------------- .text._ZN7cutlass13device_kernelIN5flash11enable_sm90INS1_16FlashAttnFwdSm90INS1_25CollectiveMainloopFwdSm90ILi2EN4cute5tupleIJNS5_1CILi1EEES8_S8_EEENS6_IJNS7_ILi128EEENS7_ILi96EEENS7_ILi192EEEEEELi128ENS_6half_tEfNS_4arch4Sm90ELb1ELb0ELb0ELb0ELb1ELb0ELb0ELb1ELb1ELb1ELb1ELb0EEENS1_21CollectiveEpilogueFwdINS6_IJSA_SA_SB_EEES9_SE_SG_Li256ELb0ELb1ELb1ELb0EEENS1_19SingleTileSchedulerILb0ELb1ELb1ELi128EEEEEEEEEvNT_6ParamsE --------------------------
	.section	.text._ZN7cutlass13device_kernelIN5flash11enable_sm90INS1_16FlashAttnFwdSm90INS1_25CollectiveMainloopFwdSm90ILi2EN4cute5tupleIJNS5_1CILi1EEES8_S8_EEENS6_IJNS7_ILi128EEENS7_ILi96EEENS7_ILi192EEEEEELi128ENS_6half_tEfNS_4arch4Sm90ELb1ELb0ELb0ELb0ELb1ELb0ELb0ELb1ELb1ELb1ELb1ELb0EEENS1_21CollectiveEpilogueFwdINS6_IJSA_SA_SB_EEES9_SE_SG_Li256ELb0ELb1ELb1ELb0EEENS1_19SingleTileSchedulerILb0ELb1ELb1ELi128EEEEEEEEEvNT_6ParamsE,"ax",@progbits
	.align	128
.text._ZN7cutlass13device_kernelIN5flash11enable_sm90INS1_16FlashAttnFwdSm90INS1_25CollectiveMainloopFwdSm90ILi2EN4cute5tupleIJNS5_1CILi1EEES8_S8_EEENS6_IJNS7_ILi128EEENS7_ILi96EEENS7_ILi192EEEEEELi128ENS_6half_tEfNS_4arch4Sm90ELb1ELb0ELb0ELb0ELb1ELb0ELb0ELb1ELb1ELb1ELb1ELb0EEENS1_21CollectiveEpilogueFwdINS6_IJSA_SA_SB_EEES9_SE_SG_Li256ELb0ELb1ELb1ELb0EEENS1_19SingleTileSchedulerILb0ELb1ELb1ELi128EEEEEEEEEvNT_6ParamsE:
        .type           _ZN7cutlass13device_kernelIN5flash11enable_sm90INS1_16FlashAttnFwdSm90INS1_25CollectiveMainloopFwdSm90ILi2EN4cute5tupleIJNS5_1CILi1EEES8_S8_EEENS6_IJNS7_ILi128EEENS7_ILi96EEENS7_ILi192EEEEEELi128ENS_6half_tEfNS_4arch4Sm90ELb1ELb0ELb0ELb0ELb1ELb0ELb0ELb1ELb1ELb1ELb1ELb0EEENS1_21CollectiveEpilogueFwdINS6_IJSA_SA_SB_EEES9_SE_SG_Li256ELb0ELb1ELb1ELb0EEENS1_19SingleTileSchedulerILb0ELb1ELb1ELi128EEEEEEEEEvNT_6ParamsE,@function
        .size           _ZN7cutlass13device_kernelIN5flash11enable_sm90INS1_16FlashAttnFwdSm90INS1_25CollectiveMainloopFwdSm90ILi2EN4cute5tupleIJNS5_1CILi1EEES8_S8_EEENS6_IJNS7_ILi128EEENS7_ILi96EEENS7_ILi192EEEEEELi128ENS_6half_tEfNS_4arch4Sm90ELb1ELb0ELb0ELb0ELb1ELb0ELb0ELb1ELb1ELb1ELb1ELb0EEENS1_21CollectiveEpilogueFwdINS6_IJSA_SA_SB_EEES9_SE_SG_Li256ELb0ELb1ELb1ELb0EEENS1_19SingleTileSchedulerILb0ELb1ELb1ELi128EEEEEEEEEvNT_6ParamsE,(.L_x_15 - _ZN7cutlass13device_kernelIN5flash11enable_sm90INS1_16FlashAttnFwdSm90INS1_25CollectiveMainloopFwdSm90ILi2EN4cute5tupleIJNS5_1CILi1EEES8_S8_EEENS6_IJNS7_ILi128EEENS7_ILi96EEENS7_ILi192EEEEEELi128ENS_6half_tEfNS_4arch4Sm90ELb1ELb0ELb0ELb0ELb1ELb0ELb0ELb1ELb1ELb1ELb1ELb0EEENS1_21CollectiveEpilogueFwdINS6_IJSA_SA_SB_EEES9_SE_SG_Li256ELb0ELb1ELb1ELb0EEENS1_19SingleTileSchedulerILb0ELb1ELb1ELi128EEEEEEEEEvNT_6ParamsE)
        .other          _ZN7cutlass13device_kernelIN5flash11enable_sm90INS1_16FlashAttnFwdSm90INS1_25CollectiveMainloopFwdSm90ILi2EN4cute5tupleIJNS5_1CILi1EEES8_S8_EEENS6_IJNS7_ILi128EEENS7_ILi96EEENS7_ILi192EEEEEELi128ENS_6half_tEfNS_4arch4Sm90ELb1ELb0ELb0ELb0ELb1ELb0ELb0ELb1ELb1ELb1ELb1ELb0EEENS1_21CollectiveEpilogueFwdINS6_IJSA_SA_SB_EEES9_SE_SG_Li256ELb0ELb1ELb1ELb0EEENS1_19SingleTileSchedulerILb0ELb1ELb1ELi128EEEEEEEEEvNT_6ParamsE,@"STO_CUDA_ENTRY STV_DEFAULT"
_ZN7cutlass13device_kernelIN5flash11enable_sm90INS1_16FlashAttnFwdSm90INS1_25CollectiveMainloopFwdSm90ILi2EN4cute5tupleIJNS5_1CILi1EEES8_S8_EEENS6_IJNS7_ILi128EEENS7_ILi96EEENS7_ILi192EEEEEELi128ENS_6half_tEfNS_4arch4Sm90ELb1ELb0ELb0ELb0ELb1ELb0ELb0ELb1ELb1ELb1ELb1ELb0EEENS1_21CollectiveEpilogueFwdINS6_IJSA_SA_SB_EEES9_SE_SG_Li256ELb0ELb1ELb1ELb0EEENS1_19SingleTileSchedulerILb0ELb1ELb1ELi128EEEEEEEEEvNT_6ParamsE:
[----:B------:R-:W-:Y:S01]  /*0000*/  LDC R1, c[0x0][0x37c] ;  /* 0x0000df00ff017b82 */ /* 0x000fe20000000800 */
[----:B------:R-:W-:Y:S05]  /*0010*/  EXIT ;  /* 0x000000000000794d */ /* 0x000fea0003800000 */
.L_x_6:
        /* <DEDUP_REMOVED lines=14> */
.L_x_15:


//--------------------- .text._ZN7cutlass13device_kernelIN5flash11enable_sm90INS1_16FlashAttnFwdSm90INS1_25CollectiveMainloopFwdSm90ILi2EN4cute5tupleIJNS5_1CILi1EEES8_S8_EEENS6_IJNS7_ILi128EEENS7_ILi96EEENS7_ILi192EEEEEELi128ENS_6half_tEfNS_4arch4Sm90ELb1ELb0ELb0ELb1ELb1ELb0ELb0ELb1ELb1ELb1ELb1ELb0EEENS1_21CollectiveEpilogueFwdINS6_IJSA_SA_SB_EEES9_SE_SG_Li256ELb1ELb1ELb1ELb0EEENS1_36VarlenDynamicPersistentTileSchedulerILi128ELi96ELi256ELi128ELb1ELb1ELb1ELb1ELb1ELb1EEEEEEEEEvNT_6ParamsE --------------------------
	.section	.text._ZN7cutlass13device_kernelIN5flash11enable_sm90INS1_16FlashAttnFwdSm90INS1_25CollectiveMainloopFwdSm90ILi2EN4cute5tupleIJNS5_1CILi1EEES8_S8_EEENS6_IJNS7_ILi128EEENS7_ILi96EEENS7_ILi192EEEEEELi128ENS_6half_tEfNS_4arch4Sm90ELb1ELb0ELb0ELb1ELb1ELb0ELb0ELb1ELb1ELb1ELb1ELb0EEENS1_21CollectiveEpilogueFwdINS6_IJSA_SA_SB_EEES9_SE_SG_Li256ELb1ELb1ELb1ELb0EEENS1_36VarlenDynamicPersistentTileSchedulerILi128ELi96ELi256ELi128ELb1ELb1ELb1ELb1ELb1ELb1EEEEEEEEEvNT_6ParamsE,"ax",@progbits
	.align	128
.text._ZN7cutlass13device_kernelIN5flash11enable_sm90INS1_16FlashAttnFwdSm90INS1_25CollectiveMainloopFwdSm90ILi2EN4cute5tupleIJNS5_1CILi1EEES8_S8_EEENS6_IJNS7_ILi128EEENS7_ILi96EEENS7_ILi192EEEEEELi128ENS_6half_tEfNS_4arch4Sm90ELb1ELb0ELb0ELb1ELb1ELb0ELb0ELb1ELb1ELb1ELb1ELb0EEENS1_21CollectiveEpilogueFwdINS6_IJSA_SA_SB_EEES9_SE_SG_Li256ELb1ELb1ELb1ELb0EEENS1_36VarlenDynamicPersistentTileSchedulerILi128ELi96ELi256ELi128ELb1ELb1ELb1ELb1ELb1ELb1EEEEEEEEEvNT_6ParamsE:
        .type           _ZN7cutlass13device_kernelIN5flash11enable_sm90INS1_16FlashAttnFwdSm90INS1_25CollectiveMainloopFwdSm90ILi2EN4cute5tupleIJNS5_1CILi1EEES8_S8_EEENS6_IJNS7_ILi128EEENS7_ILi96EEENS7_ILi192EEEEEELi128ENS_6half_tEfNS_4arch4Sm90ELb1ELb0ELb0ELb1ELb1ELb0ELb0ELb1ELb1ELb1ELb1ELb0EEENS1_21CollectiveEpilogueFwdINS6_IJSA_SA_SB_EEES9_SE_SG_Li256ELb1ELb1ELb1ELb0EEENS1_36VarlenDynamicPersistentTileSchedulerILi128ELi96ELi256ELi128ELb1ELb1ELb1ELb1ELb1ELb1EEEEEEEEEvNT_6ParamsE,@function
        .size           _ZN7cutlass13device_kernelIN5flash11enable_sm90INS1_16FlashAttnFwdSm90INS1_25CollectiveMainloopFwdSm90ILi2EN4cute5tupleIJNS5_1CILi1EEES8_S8_EEENS6_IJNS7_ILi128EEENS7_ILi96EEENS7_ILi192EEEEEELi128ENS_6half_tEfNS_4arch4Sm90ELb1ELb0ELb0ELb1ELb1ELb0ELb0ELb1ELb1ELb1ELb1ELb0EEENS1_21CollectiveEpilogueFwdINS6_IJSA_SA_SB_EEES9_SE_SG_Li256ELb1ELb1ELb1ELb0EEENS1_36VarlenDynamicPersistentTileSchedulerILi128ELi96ELi256ELi128ELb1ELb1ELb1ELb1ELb1ELb1EEEEEEEEEvNT_6ParamsE,(.L_x_16 - _ZN7cutlass13device_kernelIN5flash11enable_sm90INS1_16FlashAttnFwdSm90INS1_25CollectiveMainloopFwdSm90ILi2EN4cute5tupleIJNS5_1CILi1EEES8_S8_EEENS6_IJNS7_ILi128EEENS7_ILi96EEENS7_ILi192EEEEEELi128ENS_6half_tEfNS_4arch4Sm90ELb1ELb0ELb0ELb1ELb1ELb0ELb0ELb1ELb1ELb1ELb1ELb0EEENS1_21CollectiveEpilogueFwdINS6_IJSA_SA_SB_EEES9_SE_SG_Li256ELb1ELb1ELb1ELb0EEENS1_36VarlenDynamicPersistentTileSchedulerILi128ELi96ELi256ELi128ELb1ELb1ELb1ELb1ELb1ELb1EEEEEEEEEvNT_6ParamsE)
        .other          _ZN7cutlass13device_kernelIN5flash11enable_sm90INS1_16FlashAttnFwdSm90INS1_25CollectiveMainloopFwdSm90ILi2EN4cute5tupleIJNS5_1CILi1EEES8_S8_EEENS6_IJNS7_ILi128EEENS7_ILi96EEENS7_ILi192EEEEEELi128ENS_6half_tEfNS_4arch4Sm90ELb1ELb0ELb0ELb1ELb1ELb0ELb0ELb1ELb1ELb1ELb1ELb0EEENS1_21CollectiveEpilogueFwdINS6_IJSA_SA_SB_EEES9_SE_SG_Li256ELb1ELb1ELb1ELb0EEENS1_36VarlenDynamicPersistentTileSchedulerILi128ELi96ELi256ELi128ELb1ELb1ELb1ELb1ELb1ELb1EEEEEEEEEvNT_6ParamsE,@"STO_CUDA_ENTRY STV_DEFAULT"
_ZN7cutlass13device_kernelIN5flash11enable_sm90INS1_16FlashAttnFwdSm90INS1_25CollectiveMainloopFwdSm90ILi2EN4cute5tupleIJNS5_1CILi1EEES8_S8_EEENS6_IJNS7_ILi128EEENS7_ILi96EEENS7_ILi192EEEEEELi128ENS_6half_tEfNS_4arch4Sm90ELb1ELb0ELb0ELb1ELb1ELb0ELb0ELb1ELb1ELb1ELb1ELb0EEENS1_21CollectiveEpilogueFwdINS6_IJSA_SA_SB_EEES9_SE_SG_Li256ELb1ELb1ELb1ELb0EEENS1_36VarlenDynamicPersistentTileSchedulerILi128ELi96ELi256ELi128ELb1ELb1ELb1ELb1ELb1ELb1EEEEEEEEEvNT_6ParamsE:
[----:B------:R-:W-:Y:S01]  /*0000*/  LDC R1, c[0x0][0x37c] ;  /* 0x0000df00ff017b82 */ /* 0x000fe20000000800 */
[----:B------:R-:W-:Y:S05]  /*0010*/  EXIT ;  /* 0x000000000000794d */ /* 0x000fea0003800000 */
.L_x_7:
        /* <DEDUP_REMOVED lines=14> */
.L_x_16:


//--------------------- .text._ZN7cutlass13device_kernelIN5flash11enable_sm90INS1_16FlashAttnFwdSm90INS1_25CollectiveMainloopFwdSm90ILi2EN4cute5tupleIJNS5_1CILi1EEES8_S8_EEENS6_IJNS7_ILi128EEENS7_ILi96EEENS7_ILi192EEEEEELi128ENS_6half_tEfNS_4arch4Sm90ELb1ELb0ELb0ELb1ELb1ELb1ELb0ELb1ELb1ELb1ELb1ELb0EEENS1_21CollectiveEpilogueFwdINS6_IJSA_SA_SB_EEES9_SE_SG_Li256ELb1ELb1ELb1ELb0EEENS1_36VarlenDynamicPersistentTileSchedulerILi128ELi96ELi256ELi128ELb1ELb1ELb1ELb1ELb1ELb1EEEEEEEEEvNT_6ParamsE --------------------------
	.section	.text._ZN7cutlass13device_kernelIN5flash11enable_sm90INS1_16FlashAttnFwdSm90INS1_25CollectiveMainloopFwdSm90ILi2EN4cute5tupleIJNS5_1CILi1EEES8_S8_EEENS6_IJNS7_ILi128EEENS7_ILi96EEENS7_ILi192EEEEEELi128ENS_6half_tEfNS_4arch4Sm90ELb1ELb0ELb0ELb1ELb1ELb1ELb0ELb1ELb1ELb1ELb1ELb0EEENS1_21CollectiveEpilogueFwdINS6_IJSA_SA_SB_EEES9_SE_SG_Li256ELb1ELb1ELb1ELb0EEENS1_36VarlenDynamicPersistentTileSchedulerILi128ELi96ELi256ELi128ELb1ELb1ELb1ELb1ELb1ELb1EEEEEEEEEvNT_6ParamsE,"ax",@progbits
	.align	128
.text._ZN7cutlass13device_kernelIN5flash11enable_sm90INS1_16FlashAttnFwdSm90INS1_25CollectiveMainloopFwdSm90ILi2EN4cute5tupleIJNS5_1CILi1EEES8_S8_EEENS6_IJNS7_ILi128EEENS7_ILi96EEENS7_ILi192EEEEEELi128ENS_6half_tEfNS_4arch4Sm90ELb1ELb0ELb0ELb1ELb1ELb1ELb0ELb1ELb1ELb1ELb1ELb0EEENS1_21CollectiveEpilogueFwdINS6_IJSA_SA_SB_EEES9_SE_SG_Li256ELb1ELb1ELb1ELb0EEENS1_36VarlenDynamicPersistentTileSchedulerILi128ELi96ELi256ELi128ELb1ELb1ELb1ELb1ELb1ELb1EEEEEEEEEvNT_6ParamsE:
        .type           _ZN7cutlass13device_kernelIN5flash11enable_sm90INS1_16FlashAttnFwdSm90INS1_25CollectiveMainloopFwdSm90ILi2EN4cute5tupleIJNS5_1CILi1EEES8_S8_EEENS6_IJNS7_ILi128EEENS7_ILi96EEENS7_ILi192EEEEEELi128ENS_6half_tEfNS_4arch4Sm90ELb1ELb0ELb0ELb1ELb1ELb1ELb0ELb1ELb1ELb1ELb1ELb0EEENS1_21CollectiveEpilogueFwdINS6_IJSA_SA_SB_EEES9_SE_SG_Li256ELb1ELb1ELb1ELb0EEENS1_36VarlenDynamicPersistentTileSchedulerILi128ELi96ELi256ELi128ELb1ELb1ELb1ELb1ELb1ELb1EEEEEEEEEvNT_6ParamsE,@function
        .size           _ZN7cutlass13device_kernelIN5flash11enable_sm90INS1_16FlashAttnFwdSm90INS1_25CollectiveMainloopFwdSm90ILi2EN4cute5tupleIJNS5_1CILi1EEES8_S8_EEENS6_IJNS7_ILi128EEENS7_ILi96EEENS7_ILi192EEEEEELi128ENS_6half_tEfNS_4arch4Sm90ELb1ELb0ELb0ELb1ELb1ELb1ELb0ELb1ELb1ELb1ELb1ELb0EEENS1_21CollectiveEpilogueFwdINS6_IJSA_SA_SB_EEES9_SE_SG_Li256ELb1ELb1ELb1ELb0EEENS1_36VarlenDynamicPersistentTileSchedulerILi128ELi96ELi256ELi128ELb1ELb1ELb1ELb1ELb1ELb1EEEEEEEEEvNT_6ParamsE,(.L_x_17 - _ZN7cutlass13device_kernelIN5flash11enable_sm90INS1_16FlashAttnFwdSm90INS1_25CollectiveMainloopFwdSm90ILi2EN4cute5tupleIJNS5_1CILi1EEES8_S8_EEENS6_IJNS7_ILi128EEENS7_ILi96EEENS7_ILi192EEEEEELi128ENS_6half_tEfNS_4arch4Sm90ELb1ELb0ELb0ELb1ELb1ELb1ELb0ELb1ELb1ELb1ELb1ELb0EEENS1_21CollectiveEpilogueFwdINS6_IJSA_SA_SB_EEES9_SE_SG_Li256ELb1ELb1ELb1ELb0EEENS1_36VarlenDynamicPersistentTileSchedulerILi128ELi96ELi256ELi128ELb1ELb1ELb1ELb1ELb1ELb1EEEEEEEEEvNT_6ParamsE)
        .other          _ZN7cutlass13device_kernelIN5flash11enable_sm90INS1_16FlashAttnFwdSm90INS1_25CollectiveMainloopFwdSm90ILi2EN4cute5tupleIJNS5_1CILi1EEES8_S8_EEENS6_IJNS7_ILi128EEENS7_ILi96EEENS7_ILi192EEEEEELi128ENS_6half_tEfNS_4arch4Sm90ELb1ELb0ELb0ELb1ELb1ELb1ELb0ELb1ELb1ELb1ELb1ELb0EEENS1_21CollectiveEpilogueFwdINS6_IJSA_SA_SB_EEES9_SE_SG_Li256ELb1ELb1ELb1ELb0EEENS1_36VarlenDynamicPersistentTileSchedulerILi128ELi96ELi256ELi128ELb1ELb1ELb1ELb1ELb1ELb1EEEEEEEEEvNT_6ParamsE,@"STO_CUDA_ENTRY STV_DEFAULT"
_ZN7cutlass13device_kernelIN5flash11enable_sm90INS1_16FlashAttnFwdSm90INS1_25CollectiveMainloopFwdSm90ILi2EN4cute5tupleIJNS5_1CILi1EEES8_S8_EEENS6_IJNS7_ILi128EEENS7_ILi96EEENS7_ILi192EEEEEELi128ENS_6half_tEfNS_4arch4Sm90ELb1ELb0ELb0ELb1ELb1ELb1ELb0ELb1ELb1ELb1ELb1ELb0EEENS1_21CollectiveEpilogueFwdINS6_IJSA_SA_SB_EEES9_SE_SG_Li256ELb1ELb1ELb1ELb0EEENS1_36VarlenDynamicPersistentTileSchedulerILi128ELi96ELi256ELi128ELb1ELb1ELb1ELb1ELb1ELb1EEEEEEEEEvNT_6ParamsE:
[----:B------:R-:W-:Y:S01]  /*0000*/  LDC R1, c[0x0][0x37c] ;  /* 0x0000df00ff017b82 */ /* 0x000fe20000000800 */
[----:B------:R-:W-:Y:S05]  /*0010*/  EXIT ;  /* 0x000000000000794d */ /* 0x000fea0003800000 */
.L_x_8:
        /* <DEDUP_REMOVED lines=14> */
.L_x_17:


//--------------------- .nv.shared.reserved.0     --------------------------
	.section	.nv.shared.reserved.0,"aw",@nobits
	.weak		__nv_reservedSMEM_offset_0_alias
	.size		__nv_reservedSMEM_offset_0_alias, 0, 64
	.other		__nv_reservedSMEM_offset_0_alias,@"STO_CUDA_RESERVED_SHARED STV_DEFAULT"
__nv_reservedSMEM_offset_0_alias:
	.zero		0
	.zero		64


//--------------------- .nv.global                --------------------------
	.section	.nv.global,"aw",@nobits
.nv.global:
	.type		_ZN82_INTERNAL_fce35b4c_46_flash_fwd_hdim192_128_fp16_paged_split_sm90_cu_f3e6f9ee_31574cute1_E,@object
	.size		_ZN82_INTERNAL_fce35b4c_46_flash_fwd_hdim192_128_fp16_paged_split_sm90_cu_f3e6f9ee_31574cute1_E,(_ZN82_INTERNAL_fce35b4c_46_flash_fwd_hdim192_128_fp16_paged_split_sm90_cu_f3e6f9ee_31574cuda3std3__45__cpo6cbeginE - _ZN82_INTERNAL_fce35b4c_46_flash_fwd_hdim192_128_fp16_paged_split_sm90_cu_f3e6f9ee_31574cute1_E)
_ZN82_INTERNAL_fce35b4c_46_flash_fwd_hdim192_128_fp16_paged_split_sm90_cu_f3e6f9ee_31574cute1_E:
	.zero		1
	.type		_ZN82_INTERNAL_fce35b4c_46_flash_fwd_hdim192_128_fp16_paged_split_sm90_cu_f3e6f9ee_31574cuda3std3__45__cpo6cbeginE,@object
	.size		_ZN82_INTERNAL_fce35b4c_46_flash_fwd_hdim192_128_fp16_paged_split_sm90_cu_f3e6f9ee_31574cuda3std3__45__cpo6cbeginE,(_ZN82_INTERNAL_fce35b4c_46_flash_fwd_hdim192_128_fp16_paged_split_sm90_cu_f3e6f9ee_31574cuda3std3__48in_placeE - _ZN82_INTERNAL_fce35b4c_46_flash_fwd_hdim192_128_fp16_paged_split_sm90_cu_f3e6f9ee_31574cuda3std3__45__cpo6cbeginE)
_ZN82_INTERNAL_fce35b4c_46_flash_fwd_hdim192_128_fp16_paged_split_sm90_cu_f3e6f9ee_31574cuda3std3__45__cpo6cbeginE:
	.zero		1
	.type		_ZN82_INTERNAL_fce35b4c_46_flash_fwd_hdim192_128_fp16_paged_split_sm90_cu_f3e6f9ee_31574cuda3std3__48in_placeE,@object
	.size		_ZN82_INTERNAL_fce35b4c_46_flash_fwd_hdim192_128_fp16_paged_split_sm90_cu_f3e6f9ee_31574cuda3std3__48in_placeE,(_ZN82_INTERNAL_fce35b4c_46_flash_fwd_hdim192_128_fp16_paged_split_sm90_cu_f3e6f9ee_31574cuda3std6ranges3__45__cpo9iter_moveE - _ZN82_INTERNAL_fce35b4c_46_flash_fwd_hdim192_128_fp16_paged_split_sm90_cu_f3e6f9ee_31574cuda3std3__48in_placeE)
_ZN82_INTERNAL_fce35b4c_46_flash_fwd_hdim192_128_fp16_paged_split_sm90_cu_f3e6f9ee_31574cuda3std3__48in_placeE:
	.zero		1
	.type		_ZN82_INTERNAL_fce35b4c_46_flash_fwd_hdim192_128_fp16_paged_split_sm90_cu_f3e6f9ee_31574cuda3std6ranges3__45__cpo9iter_moveE,@object
	.size		_ZN82_INTERNAL_fce35b4c_46_flash_fwd_hdim192_128_fp16_paged_split_sm90_cu_f3e6f9ee_31574cuda3std6ranges3__45__cpo9iter_moveE,(_ZN82_INTERNAL_fce35b4c_46_flash_fwd_hdim192_128_fp16_paged_split_sm90_cu_f3e6f9ee_31574cuda3std3__45__cpo5beginE - _ZN82_INTERNAL_fce35b4c_46_flash_fwd_hdim192_128_fp16_paged_split_sm90_cu_f3e6f9ee_31574cuda3std6ranges3__45__cpo9iter_moveE)
_ZN82_INTERNAL_fce35b4c_46_flash_fwd_hdim192_128_fp16_paged_split_sm90_cu_f3e6f9ee_31574cuda3std6ranges3__45__cpo9iter_moveE:
	.zero		1
	.type		_ZN82_INTERNAL_fce35b4c_46_flash_fwd_hdim192_128_fp16_paged_split_sm90_cu_f3e6f9ee_31574cuda3std3__45__cpo5beginE,@object
	.size		_ZN82_INTERNAL_fce35b4c_46_flash_fwd_hdim192_128_fp16_paged_split_sm90_cu_f3e6f9ee_31574cuda3std3__45__cpo5beginE,(_ZN82_INTERNAL_fce35b4c_46_flash_fwd_hdim192_128_fp16_paged_split_sm90_cu_f3e6f9ee_31574cuda3std3__484_GLOBAL__N__fce35b4c_46_flash_fwd_hdim192_128_fp16_paged_split_sm90_cu_f3e6f9ee_31576ignoreE - _ZN82_INTERNAL_fce35b4c_46_flash_fwd_hdim192_128_fp16_paged_split_sm90_cu_f3e6f9ee_31574cuda3std3__45__cpo5beginE)
_ZN82_INTERNAL_fce35b4c_46_flash_fwd_hdim192_128_fp16_paged_split_sm90_cu_f3e6f9ee_31574cuda3std3__45__cpo5beginE:
	.zero		1
	.type		_ZN82_INTERNAL_fce35b4c_46_flash_fwd_hdim192_128_fp16_paged_split_sm90_cu_f3e6f9ee_31574cuda3std3__484_GLOBAL__N__fce35b4c_46_flash_fwd_hdim192_128_fp16_paged_split_sm90_cu_f3e6f9ee_31576ignoreE,@object
	.size		_ZN82_INTERNAL_fce35b4c_46_flash_fwd_hdim192_128_fp16_paged_split_sm90_cu_f3e6f9ee_31574cuda3std3__484_GLOBAL__N__fce35b4c_46_flash_fwd_hdim192_128_fp16_paged_split_sm90_cu_f3e6f9ee_31576ignoreE,(_ZN82_INTERNAL_fce35b4c_46_flash_fwd_hdim192_128_fp16_paged_split_sm90_cu_f3e6f9ee_31574cute7productE - _ZN82_INTERNAL_fce35b4c_46_flash_fwd_hdim192_128_fp16_paged_split_sm90_cu_f3e6f9ee_31574cuda3std3__484_GLOBAL__N__fce35b4c_46_flash_fwd_hdim192_128_fp16_paged_split_sm90_cu_f3e6f9ee_31576ignoreE)
_ZN82_INTERNAL_fce35b4c_46_flash_fwd_hdim192_128_fp16_paged_split_sm90_cu_f3e6f9ee_31574cuda3std3__484_GLOBAL__N__fce35b4c_46_flash_fwd_hdim192_128_fp16_paged_split_sm90_cu_f3e6f9ee_31576ignoreE:
	.zero		1
	.type		_ZN82_INTERNAL_fce35b4c_46_flash_fwd_hdim192_128_fp16_paged_split_sm90_cu_f3e6f9ee_31574cute7productE,@object
	.size		_ZN82_INTERNAL_fce35b4c_46_flash_fwd_hdim192_128_fp16_paged_split_sm90_cu_f3e6f9ee_31574cute7productE,(_ZN82_INTERNAL_fce35b4c_46_flash_fwd_hdim192_128_fp16_paged_split_sm90_cu_f3e6f9ee_31574cuda3std3__45__cpo3endE - _ZN82_INTERNAL_fce35b4c_46_flash_fwd_hdim192_128_fp16_paged_split_sm90_cu_f3e6f9ee_31574cute7productE)
_ZN82_INTERNAL_fce35b4c_46_flash_fwd_hdim192_128_fp16_paged_split_sm90_cu_f3e6f9ee_31574cute7productE:
	.zero		1
	.type		_ZN82_INTERNAL_fce35b4c_46_flash_fwd_hdim192_128_fp16_paged_split_sm90_cu_f3e6f9ee_31574cuda3std3__45__cpo3endE,@object
	.size		_ZN82_INTERNAL_fce35b4c_46_flash_fwd_hdim192_128_fp16_paged_split_sm90_cu_f3e6f9ee_31574cuda3std3__45__cpo3endE,(_ZN82_INTERNAL_fce35b4c_46_flash_fwd_hdim192_128_fp16_paged_split_sm90_cu_f3e6f9ee_31574cuda3std3__419piecewise_constructE - _ZN82_INTERNAL_fce35b4c_46_flash_fwd_hdim192_128_fp16_paged_split_sm90_cu_f3e6f9ee_31574cuda3std3__45__cpo3endE)
_ZN82_INTERNAL_fce35b4c_46_flash_fwd_hdim192_128_fp16_paged_split_sm90_cu_f3e6f9ee_31574cuda3std3__45__cpo3endE:
	.zero		1
	.type		_ZN82_INTERNAL_fce35b4c_46_flash_fwd_hdim192_128_fp16_paged_split_sm90_cu_f3e6f9ee_31574cuda3std3__419piecewise_constructE,@object
	.size		_ZN82_INTERNAL_fce35b4c_46_flash_fwd_hdim192_128_fp16_paged_split_sm90_cu_f3e6f9ee_31574cuda3std3__419piecewise_constructE,(_ZN82_INTERNAL_fce35b4c_46_flash_fwd_hdim192_128_fp16_paged_split_sm90_cu_f3e6f9ee_31574cuda3std3__45__cpo4cendE - _ZN82_INTERNAL_fce35b4c_46_flash_fwd_hdim192_128_fp16_paged_split_sm90_cu_f3e6f9ee_31574cuda3std3__419piecewise_constructE)
_ZN82_INTERNAL_fce35b4c_46_flash_fwd_hdim192_128_fp16_paged_split_sm90_cu_f3e6f9ee_31574cuda3std3__419piecewise_constructE:
	.zero		1
	.type		_ZN82_INTERNAL_fce35b4c_46_flash_fwd_hdim192_128_fp16_paged_split_sm90_cu_f3e6f9ee_31574cuda3std3__45__cpo4cendE,@object
	.size		_ZN82_INTERNAL_fce35b4c_46_flash_fwd_hdim192_128_fp16_paged_split_sm90_cu_f3e6f9ee_31574cuda3std3__45__cpo4cendE,(_ZN82_INTERNAL_fce35b4c_46_flash_fwd_hdim192_128_fp16_paged_split_sm90_cu_f3e6f9ee_31574cuda3std6ranges3__45__cpo4swapE - _ZN82_INTERNAL_fce35b4c_46_flash_fwd_hdim192_128_fp16_paged_split_sm90_cu_f3e6f9ee_31574cuda3std3__45__cpo4cendE)
_ZN82_INTERNAL_fce35b4c_46_flash_fwd_hdim192_128_fp16_paged_split_sm90_cu_f3e6f9ee_31574cuda3std3__45__cpo4cendE:
	.zero		1
	.type		_ZN82_INTERNAL_fce35b4c_46_flash_fwd_hdim192_128_fp16_paged_split_sm90_cu_f3e6f9ee_31574cuda3std6ranges3__45__cpo4swapE,@object
	.size		_ZN82_INTERNAL_fce35b4c_46_flash_fwd_hdim192_128_fp16_paged_split_sm90_cu_f3e6f9ee_31574cuda3std6ranges3__45__cpo4swapE,(.L_7 - _ZN82_INTERNAL_fce35b4c_46_flash_fwd_hdim192_128_fp16_paged_split_sm90_cu_f3e6f9ee_31574cuda3std6ranges3__45__cpo4swapE)
_ZN82_INTERNAL_fce35b4c_46_flash_fwd_hdim192_128_fp16_paged_split_sm90_cu_f3e6f9ee_31574cuda3std6ranges3__45__cpo4swapE:
	.zero		1
.L_7:


//--------------------- .nv.constant0._ZN7cutlass13device_kernelIN5flash11enable_sm90INS1_16FlashAttnFwdSm90INS1_25CollectiveMainloopFwdSm90ILi2EN4cute5tupleIJNS5_1CILi1EEES8_S8_EEENS6_IJNS7_ILi128EEENS7_ILi96EEENS7_ILi192EEEEEELi128ENS_6half_tEfNS_4arch4Sm90ELb0ELb0ELb0ELb0ELb1ELb0ELb0ELb1ELb1ELb1ELb1ELb0EEENS1_21CollectiveEpilogueFwdINS6_IJSA_SA_SB_EEES9_SE_SG_Li256ELb0ELb1ELb1ELb0EEENS1_19SingleTileSchedulerILb0ELb1ELb1ELi128EEEEEEEEEvNT_6ParamsE --------------------------
	.section	.nv.constant0._ZN7cutlass13device_kernelIN5flash11enable_sm90INS1_16FlashAttnFwdSm90INS1_25CollectiveMainloopFwdSm90ILi2EN4cute5tupleIJNS5_1CILi1EEES8_S8_EEENS6_IJNS7_ILi128EEENS7_ILi96EEENS7_ILi192EEEEEELi128ENS_6half_tEfNS_4arch4Sm90ELb0ELb0ELb0ELb0ELb1ELb0ELb0ELb1ELb1ELb1ELb1ELb0EEENS1_21CollectiveEpilogueFwdINS6_IJSA_SA_SB_EEES9_SE_SG_Li256ELb0ELb1ELb1ELb0EEENS1_19SingleTileSchedulerILb0ELb1ELb1ELi128EEEEEEEEEvNT_6ParamsE,"a",@progbits
	.sectionflags	@""
	.align	4
.nv.constant0._ZN7cutlass13device_kernelIN5flash11enable_sm90INS1_16FlashAttnFwdSm90INS1_25CollectiveMainloopFwdSm90ILi2EN4cute5tupleIJNS5_1CILi1EEES8_S8_EEENS6_IJNS7_ILi128EEENS7_ILi96EEENS7_ILi192EEEEEELi128ENS_6half_tEfNS_4arch4Sm90ELb0ELb0ELb0ELb0ELb1ELb0ELb0ELb1ELb1ELb1ELb1ELb0EEENS1_21CollectiveEpilogueFwdINS6_IJSA_SA_SB_EEES9_SE_SG_Li256ELb0ELb1ELb1ELb0EEENS1_19SingleTileSchedulerILb0ELb1ELb1ELi128EEEEEEEEEvNT_6ParamsE:
	.zero		3456


//--------------------- .nv.constant0._ZN7cutlass13device_kernelIN5flash11enable_sm90INS1_16FlashAttnFwdSm90INS1_25CollectiveMainloopFwdSm90ILi2EN4cute5tupleIJNS5_1CILi1EEES8_S8_EEENS6_IJNS7_ILi128EEENS7_ILi96EEENS7_ILi192EEEEEELi128ENS_6half_tEfNS_4arch4Sm90ELb0ELb0ELb0ELb1ELb1ELb0ELb0ELb1ELb1ELb1ELb1ELb0EEENS1_21CollectiveEpilogueFwdINS6_IJSA_SA_SB_EEES9_SE_SG_Li256ELb1ELb1ELb1ELb0EEENS1_36VarlenDynamicPersistentTileSchedulerILi128ELi96ELi256ELi128ELb1ELb1ELb1ELb0ELb1ELb1EEEEEEEEEvNT_6ParamsE --------------------------
	.section	.nv.constant0._ZN7cutlass13device_kernelIN5flash11enable_sm90INS1_16FlashAttnFwdSm90INS1_25CollectiveMainloopFwdSm90ILi2EN4cute5tupleIJNS5_1CILi1EEES8_S8_EEENS6_IJNS7_ILi128EEENS7_ILi96EEENS7_ILi192EEEEEELi128ENS_6half_tEfNS_4arch4Sm90ELb0ELb0ELb0ELb1ELb1ELb0ELb0ELb1ELb1ELb1ELb1ELb0EEENS1_21CollectiveEpilogueFwdINS6_IJSA_SA_SB_EEES9_SE_SG_Li256ELb1ELb1ELb1ELb0EEENS1_36VarlenDynamicPersistentTileSchedulerILi128ELi96ELi256ELi128ELb1ELb1ELb1ELb0ELb1ELb1EEEEEEEEEvNT_6ParamsE,"a",@progbits
	.sectionflags	@""
	.align	4
.nv.constant0._ZN7cutlass13device_kernelIN5flash11enable_sm90INS1_16FlashAttnFwdSm90INS1_25CollectiveMainloopFwdSm90ILi2EN4cute5tupleIJNS5_1CILi1EEES8_S8_EEENS6_IJNS7_ILi128EEENS7_ILi96EEENS7_ILi192EEEEEELi128ENS_6half_tEfNS_4arch4Sm90ELb0ELb0ELb0ELb1ELb1ELb0ELb0ELb1ELb1ELb1ELb1ELb0EEENS1_21CollectiveEpilogueFwdINS6_IJSA_SA_SB_EEES9_SE_SG_Li256ELb1ELb1ELb1ELb0EEENS1_36VarlenDynamicPersistentTileSchedulerILi128ELi96ELi256ELi128ELb1ELb1ELb1ELb0ELb1ELb1EEEEEEEEEvNT_6ParamsE:
	.zero		3584


//--------------------- .nv.constant0._ZN7cutlass13device_kernelIN5flash11enable_sm90INS1_16FlashAttnFwdSm90INS1_25CollectiveMainloopFwdSm90ILi2EN4cute5tupleIJNS5_1CILi1EEES8_S8_EEENS6_IJNS7_ILi128EEENS7_ILi96EEENS7_ILi192EEEEEELi128ENS_6half_tEfNS_4arch4Sm90ELb0ELb0ELb0ELb1ELb1ELb1ELb0ELb1ELb1ELb1ELb1ELb0EEENS1_21CollectiveEpilogueFwdINS6_IJSA_SA_SB_EEES9_SE_SG_Li256ELb1ELb1ELb1ELb0EEENS1_36VarlenDynamicPersistentTileSchedulerILi128ELi96ELi256ELi128ELb1ELb1ELb1ELb0ELb1ELb1EEEEEEEEEvNT_6ParamsE --------------------------
	.section	.nv.constant0._ZN7cutlass13device_kernelIN5flash11enable_sm90INS1_16FlashAttnFwdSm90INS1_25CollectiveMainloopFwdSm90ILi2EN4cute5tupleIJNS5_1CILi1EEES8_S8_EEENS6_IJNS7_ILi128EEENS7_ILi96EEENS7_ILi192EEEEEELi128ENS_6half_tEfNS_4arch4Sm90ELb0ELb0ELb0ELb1ELb1ELb1ELb0ELb1ELb1ELb1ELb1ELb0EEENS1_21CollectiveEpilogueFwdINS6_IJSA_SA_SB_EEES9_SE_SG_Li256ELb1ELb1ELb1ELb0EEENS1_36VarlenDynamicPersistentTileSchedulerILi128ELi96ELi256ELi128ELb1ELb1ELb1ELb0ELb1ELb1EEEEEEEEEvNT_6ParamsE,"a",@progbits
	.sectionflags	@""
	.align	4
.nv.constant0._ZN7cutlass13device_kernelIN5flash11enable_sm90INS1_16FlashAttnFwdSm90INS1_25CollectiveMainloopFwdSm90ILi2EN4cute5tupleIJNS5_1CILi1EEES8_S8_EEENS6_IJNS7_ILi128EEENS7_ILi96EEENS7_ILi192EEEEEELi128ENS_6half_tEfNS_4arch4Sm90ELb0ELb0ELb0ELb1ELb1ELb1ELb0ELb1ELb1ELb1ELb1ELb0EEENS1_21CollectiveEpilogueFwdINS6_IJSA_SA_SB_EEES9_SE_SG_Li256ELb1ELb1ELb1ELb0EEENS1_36VarlenDynamicPersistentTileSchedulerILi128ELi96ELi256ELi128ELb1ELb1ELb1ELb0ELb1ELb1EEEEEEEEEvNT_6ParamsE:
	.zero		3584


//--------------------- .nv.constant0._ZN7cutlass13device_kernelIN5flash11enable_sm90INS1_16FlashAttnFwdSm90INS1_25CollectiveMainloopFwdSm90ILi2EN4cute5tupleIJNS5_1CILi1EEES8_S8_EEENS6_IJNS7_ILi128EEENS7_ILi96EEENS7_ILi192EEEEEELi128ENS_6half_tEfNS_4arch4Sm90ELb0ELb1ELb0ELb0ELb1ELb0ELb0ELb1ELb1ELb1ELb1ELb0EEENS1_21CollectiveEpilogueFwdINS6_IJSA_SA_SB_EEES9_SE_SG_Li256ELb0ELb1ELb1ELb0EEENS1_19SingleTileSchedulerILb0ELb1ELb1ELi128EEEEEEEEEvNT_6ParamsE --------------------------
	.section	.nv.constant0._ZN7cutlass13device_kernelIN5flash11enable_sm90INS1_16FlashAttnFwdSm90INS1_25CollectiveMainloopFwdSm90ILi2EN4cute5tupleIJNS5_1CILi1EEES8_S8_EEENS6_IJNS7_ILi128EEENS7_ILi96EEENS7_ILi192EEEEEELi128ENS_6half_tEfNS_4arch4Sm90ELb0ELb1ELb0ELb0ELb1ELb0ELb0ELb1ELb1ELb1ELb1ELb0EEENS1_21CollectiveEpilogueFwdINS6_IJSA_SA_SB_EEES9_SE_SG_Li256ELb0ELb1ELb1ELb0EEENS1_19SingleTileSchedulerILb0ELb1ELb1ELi128EEEEEEEEEvNT_6ParamsE,"a",@progbits
	.sectionflags	@""
	.align	4
.nv.constant0._ZN7cutlass13device_kernelIN5flash11enable_sm90INS1_16FlashAttnFwdSm90INS1_25CollectiveMainloopFwdSm90ILi2EN4cute5tupleIJNS5_1CILi1EEES8_S8_EEENS6_IJNS7_ILi128EEENS7_ILi96EEENS7_ILi192EEEEEELi128ENS_6half_tEfNS_4arch4Sm90ELb0ELb1ELb0ELb0ELb1ELb0ELb0ELb1ELb1ELb1ELb1ELb0EEENS1_21CollectiveEpilogueFwdINS6_IJSA_SA_SB_EEES9_SE_SG_Li256ELb0ELb1ELb1ELb0EEENS1_19SingleTileSchedulerILb0ELb1ELb1ELi128EEEEEEEEEvNT_6ParamsE:
	.zero		3456


//--------------------- .nv.constant0._ZN7cutlass13device_kernelIN5flash11enable_sm90INS1_16FlashAttnFwdSm90INS1_25CollectiveMainloopFwdSm90ILi2EN4cute5tupleIJNS5_1CILi1EEES8_S8_EEENS6_IJNS7_ILi128EEENS7_ILi96EEENS7_ILi192EEEEEELi128ENS_6half_tEfNS_4arch4Sm90ELb0ELb1ELb0ELb1ELb1ELb0ELb0ELb1ELb1ELb1ELb1ELb0EEENS1_21CollectiveEpilogueFwdINS6_IJSA_SA_SB_EEES9_SE_SG_Li256ELb1ELb1ELb1ELb0EEENS1_36VarlenDynamicPersistentTileSchedulerILi128ELi96ELi256ELi128ELb1ELb1ELb1ELb1ELb0ELb1EEEEEEEEEvNT_6ParamsE --------------------------
	.section	.nv.constant0._ZN7cutlass13device_kernelIN5flash11enable_sm90INS1_16FlashAttnFwdSm90INS1_25CollectiveMainloopFwdSm90ILi2EN4cute5tupleIJNS5_1CILi1EEES8_S8_EEENS6_IJNS7_ILi128EEENS7_ILi96EEENS7_ILi192EEEEEELi128ENS_6half_tEfNS_4arch4Sm90ELb0ELb1ELb0ELb1ELb1ELb0ELb0ELb1ELb1ELb1ELb1ELb0EEENS1_21CollectiveEpilogueFwdINS6_IJSA_SA_SB_EEES9_SE_SG_Li256ELb1ELb1ELb1ELb0EEENS1_36VarlenDynamicPersistentTileSchedulerILi128ELi96ELi256ELi128ELb1ELb1ELb1ELb1ELb0ELb1EEEEEEEEEvNT_6ParamsE,"a",@progbits
	.sectionflags	@""
	.align	4
.nv.constant0._ZN7cutlass13device_kernelIN5flash11enable_sm90INS1_16FlashAttnFwdSm90INS1_25CollectiveMainloopFwdSm90ILi2EN4cute5tupleIJNS5_1CILi1EEES8_S8_EEENS6_IJNS7_ILi128EEENS7_ILi96EEENS7_ILi192EEEEEELi128ENS_6half_tEfNS_4arch4Sm90ELb0ELb1ELb0ELb1ELb1ELb0ELb0ELb1ELb1ELb1ELb1ELb0EEENS1_21CollectiveEpilogueFwdINS6_IJSA_SA_SB_EEES9_SE_SG_Li256ELb1ELb1ELb1ELb0EEENS1_36VarlenDynamicPersistentTileSchedulerILi128ELi96ELi256ELi128ELb1ELb1ELb1ELb1ELb0ELb1EEEEEEEEEvNT_6ParamsE:
	.zero		3584


//--------------------- .nv.constant0._ZN7cutlass13device_kernelIN5flash11enable_sm90INS1_16FlashAttnFwdSm90INS1_25CollectiveMainloopFwdSm90ILi2EN4cute5tupleIJNS5_1CILi1EEES8_S8_EEENS6_IJNS7_ILi128EEENS7_ILi96EEENS7_ILi192EEEEEELi128ENS_6half_tEfNS_4arch4Sm90ELb0ELb1ELb0ELb1ELb1ELb1ELb0ELb1ELb1ELb1ELb1ELb0EEENS1_21CollectiveEpilogueFwdINS6_IJSA_SA_SB_EEES9_SE_SG_Li256ELb1ELb1ELb1ELb0EEENS1_36VarlenDynamicPersistentTileSchedulerILi128ELi96ELi256ELi128ELb1ELb1ELb1ELb1ELb0ELb1EEEEEEEEEvNT_6ParamsE --------------------------
	.section	.nv.constant0._ZN7cutlass13device_kernelIN5flash11enable_sm90INS1_16FlashAttnFwdSm90INS1_25CollectiveMainloopFwdSm90ILi2EN4cute5tupleIJNS5_1CILi1EEES8_S8_EEENS6_IJNS7_ILi128EEENS7_ILi96EEENS7_ILi192EEEEEELi128ENS_6half_tEfNS_4arch4Sm90ELb0ELb1ELb0ELb1ELb1ELb1ELb0ELb1ELb1ELb1ELb1ELb0EEENS1_21CollectiveEpilogueFwdINS6_IJSA_SA_SB_EEES9_SE_SG_Li256ELb1ELb1ELb1ELb0EEENS1_36VarlenDynamicPersistentTileSchedulerILi128ELi96ELi256ELi128ELb1ELb1ELb1ELb1ELb0ELb1EEEEEEEEEvNT_6ParamsE,"a",@progbits
	.sectionflags	@""
	.align	4
.nv.constant0._ZN7cutlass13device_kernelIN5flash11enable_sm90INS1_16FlashAttnFwdSm90INS1_25CollectiveMainloopFwdSm90ILi2EN4cute5tupleIJNS5_1CILi1EEES8_S8_EEENS6_IJNS7_ILi128EEENS7_ILi96EEENS7_ILi192EEEEEELi128ENS_6half_tEfNS_4arch4Sm90ELb0ELb1ELb0ELb1ELb1ELb1ELb0ELb1ELb1ELb1ELb1ELb0EEENS1_21CollectiveEpilogueFwdINS6_IJSA_SA_SB_EEES9_SE_SG_Li256ELb1ELb1ELb1ELb0EEENS1_36VarlenDynamicPersistentTileSchedulerILi128ELi96ELi256ELi128ELb1ELb1ELb1ELb1ELb0ELb1EEEEEEEEEvNT_6ParamsE:
	.zero		3584


//--------------------- .nv.constant0._ZN7cutlass13device_kernelIN5flash11enable_sm90INS1_16FlashAttnFwdSm90INS1_25CollectiveMainloopFwdSm90ILi2EN4cute5tupleIJNS5_1CILi1EEES8_S8_EEENS6_IJNS7_ILi128EEENS7_ILi96EEENS7_ILi192EEEEEELi128ENS_6half_tEfNS_4arch4Sm90ELb1ELb0ELb0ELb0ELb1ELb0ELb0ELb1ELb1ELb1ELb1ELb0EEENS1_21CollectiveEpilogueFwdINS6_IJSA_SA_SB_EEES9_SE_SG_Li256ELb0ELb1ELb1ELb0EEENS1_19SingleTileSchedulerILb0ELb1ELb1ELi128EEEEEEEEEvNT_6ParamsE --------------------------
	.section	.nv.constant0._ZN7cutlass13device_kernelIN5flash11enable_sm90INS1_16FlashAttnFwdSm90INS1_25CollectiveMainloopFwdSm90ILi2EN4cute5tupleIJNS5_1CILi1EEES8_S8_EEENS6_IJNS7_ILi128EEENS7_ILi96EEENS7_ILi192EEEEEELi128ENS_6half_tEfNS_4arch4Sm90ELb1ELb0ELb0ELb0ELb1ELb0ELb0ELb1ELb1ELb1ELb1ELb0EEENS1_21CollectiveEpilogueFwdINS6_IJSA_SA_SB_EEES9_SE_SG_Li256ELb0ELb1ELb1ELb0EEENS1_19SingleTileSchedulerILb0ELb1ELb1ELi128EEEEEEEEEvNT_6ParamsE,"a",@progbits
	.sectionflags	@""
	.align	4
.nv.constant0._ZN7cutlass13device_kernelIN5flash11enable_sm90INS1_16FlashAttnFwdSm90INS1_25CollectiveMainloopFwdSm90ILi2EN4cute5tupleIJNS5_1CILi1EEES8_S8_EEENS6_IJNS7_ILi128EEENS7_ILi96EEENS7_ILi192EEEEEELi128ENS_6half_tEfNS_4arch4Sm90ELb1ELb0ELb0ELb0ELb1ELb0ELb0ELb1ELb1ELb1ELb1ELb0EEENS1_21CollectiveEpilogueFwdINS6_IJSA_SA_SB_EEES9_SE_SG_Li256ELb0ELb1ELb1ELb0EEENS1_19SingleTileSchedulerILb0ELb1ELb1ELi128EEEEEEEEEvNT_6ParamsE:
	.zero		3456


//--------------------- .nv.constant0._ZN7cutlass13device_kernelIN5flash11enable_sm90INS1_16FlashAttnFwdSm90INS1_25CollectiveMainloopFwdSm90ILi2EN4cute5tupleIJNS5_1CILi1EEES8_S8_EEENS6_IJNS7_ILi128EEENS7_ILi96EEENS7_ILi192EEEEEELi128ENS_6half_tEfNS_4arch4Sm90ELb1ELb0ELb0ELb1ELb1ELb0ELb0ELb1ELb1ELb1ELb1ELb0EEENS1_21CollectiveEpilogueFwdINS6_IJSA_SA_SB_EEES9_SE_SG_Li256ELb1ELb1ELb1ELb0EEENS1_36VarlenDynamicPersistentTileSchedulerILi128ELi96ELi256ELi128ELb1ELb1ELb1ELb1ELb1ELb1EEEEEEEEEvNT_6ParamsE --------------------------
	.section	.nv.constant0._ZN7cutlass13device_kernelIN5flash11enable_sm90INS1_16FlashAttnFwdSm90INS1_25CollectiveMainloopFwdSm90ILi2EN4cute5tupleIJNS5_1CILi1EEES8_S8_EEENS6_IJNS7_ILi128EEENS7_ILi96EEENS7_ILi192EEEEEELi128ENS_6half_tEfNS_4arch4Sm90ELb1ELb0ELb0ELb1ELb1ELb0ELb0ELb1ELb1ELb1ELb1ELb0EEENS1_21CollectiveEpilogueFwdINS6_IJSA_SA_SB_EEES9_SE_SG_Li256ELb1ELb1ELb1ELb0EEENS1_36VarlenDynamicPersistentTileSchedulerILi128ELi96ELi256ELi128ELb1ELb1ELb1ELb1ELb1ELb1EEEEEEEEEvNT_6ParamsE,"a",@progbits
	.sectionflags	@""
	.align	4
.nv.constant0._ZN7cutlass13device_kernelIN5flash11enable_sm90INS1_16FlashAttnFwdSm90INS1_25CollectiveMainloopFwdSm90ILi2EN4cute5tupleIJNS5_1CILi1EEES8_S8_EEENS6_IJNS7_ILi128EEENS7_ILi96EEENS7_ILi192EEEEEELi128ENS_6half_tEfNS_4arch4Sm90ELb1ELb0ELb0ELb1ELb1ELb0ELb0ELb1ELb1ELb1ELb1ELb0EEENS1_21CollectiveEpilogueFwdINS6_IJSA_SA_SB_EEES9_SE_SG_Li256ELb1ELb1ELb1ELb0EEENS1_36VarlenDynamicPersistentTileSchedulerILi128ELi96ELi256ELi128ELb1ELb1ELb1ELb1ELb1ELb1EEEEEEEEEvNT_6ParamsE:
	.zero		3584


//--------------------- .nv.constant0._ZN7cutlass13device_kernelIN5flash11enable_sm90INS1_16FlashAttnFwdSm90INS1_25CollectiveMainloopFwdSm90ILi2EN4cute5tupleIJNS5_1CILi1EEES8_S8_EEENS6_IJNS7_ILi128EEENS7_ILi96EEENS7_ILi192EEEEEELi128ENS_6half_tEfNS_4arch4Sm90ELb1ELb0ELb0ELb1ELb1ELb1ELb0ELb1ELb1ELb1ELb1ELb0EEENS1_21CollectiveEpilogueFwdINS6_IJSA_SA_SB_EEES9_SE_SG_Li256ELb1ELb1ELb1ELb0EEENS1_36VarlenDynamicPersistentTileSchedulerILi128ELi96ELi256ELi128ELb1ELb1ELb1ELb1ELb1ELb1EEEEEEEEEvNT_6ParamsE --------------------------
	.section	.nv.constant0._ZN7cutlass13device_kernelIN5flash11enable_sm90INS1_16FlashAttnFwdSm90INS1_25CollectiveMainloopFwdSm90ILi2EN4cute5tupleIJNS5_1CILi1EEES8_S8_EEENS6_IJNS7_ILi128EEENS7_ILi96EEENS7_ILi192EEEEEELi128ENS_6half_tEfNS_4arch4Sm90ELb1ELb0ELb0ELb1ELb1ELb1ELb0ELb1ELb1ELb1ELb1ELb0EEENS1_21CollectiveEpilogueFwdINS6_IJSA_SA_SB_EEES9_SE_SG_Li256ELb1ELb1ELb1ELb0EEENS1_36VarlenDynamicPersistentTileSchedulerILi128ELi96ELi256ELi128ELb1ELb1ELb1ELb1ELb1ELb1EEEEEEEEEvNT_6ParamsE,"a",@progbits
	.sectionflags	@""
	.align	4
.nv.constant0._ZN7cutlass13device_kernelIN5flash11enable_sm90INS1_16FlashAttnFwdSm90INS1_25CollectiveMainloopFwdSm90ILi2EN4cute5tupleIJNS5_1CILi1EEES8_S8_EEENS6_IJNS7_ILi128EEENS7_ILi96EEENS7_ILi192EEEEEELi128ENS_6half_tEfNS_4arch4Sm90ELb1ELb0ELb0ELb1ELb1ELb1ELb0ELb1ELb1ELb1ELb1ELb0EEENS1_21CollectiveEpilogueFwdINS6_IJSA_SA_SB_EEES9_SE_SG_Li256ELb1ELb1ELb1ELb0EEENS1_36VarlenDynamicPersistentTileSchedulerILi128ELi96ELi256ELi128ELb1ELb1ELb1ELb1ELb1ELb1EEEEEEEEEvNT_6ParamsE:
	.zero		3584


//--------------------- SYMBOLS --------------------------

	.type		.nv.reservedSmem.offset0,@object
	.size		.nv.reservedSmem.offset0,0x4
